//
// Generated by NVIDIA NVVM Compiler
//
// Compiler Build ID: CL-36424714
// Cuda compilation tools, release 13.0, V13.0.88
// Based on NVVM 20.0.0
//

.version 9.0
.target sm_100
.address_size 64

	// .globl	_Z15initializeNodesP4Nodeii
.extern .func  (.param .b32 func_retval0) vprintf
(
	.param .b64 vprintf_param_0,
	.param .b64 vprintf_param_1
)
;
.const .align 4 .f32 BIN_SIZE_DEVICE;
.global .align 4 .u32 d_currentBin;
.global .align 1 .u8 d_done;
.global .align 1 .u8 d_localFound;
.global .align 1 .b8 $str[38] = {69, 120, 112, 97, 110, 115, 105, 111, 110, 32, 98, 117, 102, 102, 101, 114, 32, 111, 118, 101, 114, 102, 108, 111, 119, 32, 102, 111, 114, 32, 98, 105, 110, 32, 37, 100, 10};
.global .align 1 .b8 $str$1[24] = {66, 105, 110, 32, 111, 118, 101, 114, 102, 108, 111, 119, 32, 97, 116, 32, 98, 105, 110, 32, 37, 100, 10};

.visible .entry _Z15initializeNodesP4Nodeii(
	.param .u64 .ptr .align 1 _Z15initializeNodesP4Nodeii_param_0,
	.param .u32 _Z15initializeNodesP4Nodeii_param_1,
	.param .u32 _Z15initializeNodesP4Nodeii_param_2
)
{
	.reg .pred 	%p<2>;
	.reg .b32 	%r<11>;
	.reg .b64 	%rd<5>;

	ld.param.u64 	%rd1, [_Z15initializeNodesP4Nodeii_param_0];
	ld.param.u32 	%r2, [_Z15initializeNodesP4Nodeii_param_1];
	ld.param.u32 	%r3, [_Z15initializeNodesP4Nodeii_param_2];
	mov.u32 	%r4, %ctaid.x;
	mov.u32 	%r5, %ntid.x;
	mov.u32 	%r6, %tid.x;
	mad.lo.s32 	%r1, %r4, %r5, %r6;
	mul.lo.s32 	%r7, %r3, %r2;
	setp.ge.s32 	%p1, %r1, %r7;
	@%p1 bra 	$L__BB0_2;
	cvta.to.global.u64 	%rd2, %rd1;
	mul.wide.s32 	%rd3, %r1, 20;
	add.s64 	%rd4, %rd2, %rd3;
	mov.b32 	%r8, 1621981420;
	st.global.u32 	[%rd4+4], %r8;
	mov.b32 	%r9, 0;
	st.global.u32 	[%rd4+8], %r9;
	st.global.u32 	[%rd4+12], %r8;
	mov.b32 	%r10, -1;
	st.global.u32 	[%rd4+16], %r10;
$L__BB0_2:
	ret;

}
	// .globl	_Z11aStarKernelPiiiiP4NodeS_S_PjS_S_PbS_S_iS_
.visible .entry _Z11aStarKernelPiiiiP4NodeS_S_PjS_S_PbS_S_iS_(
	.param .u64 .ptr .align 1 _Z11aStarKernelPiiiiP4NodeS_S_PjS_S_PbS_S_iS__param_0,
	.param .u32 _Z11aStarKernelPiiiiP4NodeS_S_PjS_S_PbS_S_iS__param_1,
	.param .u32 _Z11aStarKernelPiiiiP4NodeS_S_PjS_S_PbS_S_iS__param_2,
	.param .u32 _Z11aStarKernelPiiiiP4NodeS_S_PjS_S_PbS_S_iS__param_3,
	.param .u64 .ptr .align 1 _Z11aStarKernelPiiiiP4NodeS_S_PjS_S_PbS_S_iS__param_4,
	.param .u64 .ptr .align 1 _Z11aStarKernelPiiiiP4NodeS_S_PjS_S_PbS_S_iS__param_5,
	.param .u64 .ptr .align 1 _Z11aStarKernelPiiiiP4NodeS_S_PjS_S_PbS_S_iS__param_6,
	.param .u64 .ptr .align 1 _Z11aStarKernelPiiiiP4NodeS_S_PjS_S_PbS_S_iS__param_7,
	.param .u64 .ptr .align 1 _Z11aStarKernelPiiiiP4NodeS_S_PjS_S_PbS_S_iS__param_8,
	.param .u64 .ptr .align 1 _Z11aStarKernelPiiiiP4NodeS_S_PjS_S_PbS_S_iS__param_9,
	.param .u64 .ptr .align 1 _Z11aStarKernelPiiiiP4NodeS_S_PjS_S_PbS_S_iS__param_10,
	.param .u64 .ptr .align 1 _Z11aStarKernelPiiiiP4NodeS_S_PjS_S_PbS_S_iS__param_11,
	.param .u64 .ptr .align 1 _Z11aStarKernelPiiiiP4NodeS_S_PjS_S_PbS_S_iS__param_12,
	.param .u32 _Z11aStarKernelPiiiiP4NodeS_S_PjS_S_PbS_S_iS__param_13,
	.param .u64 .ptr .align 1 _Z11aStarKernelPiiiiP4NodeS_S_PjS_S_PbS_S_iS__param_14
)
{
	.local .align 8 .b8 	__local_depot1[8];
	.reg .b64 	%SP;
	.reg .b64 	%SPL;
	.reg .pred 	%p<138>;
	.reg .b16 	%rs<8>;
	.reg .b32 	%r<428>;
	.reg .b32 	%f<108>;
	.reg .b64 	%rd<234>;

	mov.u64 	%SPL, __local_depot1;
	cvta.local.u64 	%SP, %SPL;
	ld.param.u64 	%rd31, [_Z11aStarKernelPiiiiP4NodeS_S_PjS_S_PbS_S_iS__param_0];
	ld.param.u32 	%r80, [_Z11aStarKernelPiiiiP4NodeS_S_PjS_S_PbS_S_iS__param_1];
	ld.param.u32 	%r81, [_Z11aStarKernelPiiiiP4NodeS_S_PjS_S_PbS_S_iS__param_2];
	ld.param.u32 	%r82, [_Z11aStarKernelPiiiiP4NodeS_S_PjS_S_PbS_S_iS__param_3];
	ld.param.u64 	%rd32, [_Z11aStarKernelPiiiiP4NodeS_S_PjS_S_PbS_S_iS__param_4];
	ld.param.u64 	%rd33, [_Z11aStarKernelPiiiiP4NodeS_S_PjS_S_PbS_S_iS__param_5];
	ld.param.u64 	%rd34, [_Z11aStarKernelPiiiiP4NodeS_S_PjS_S_PbS_S_iS__param_6];
	ld.param.u64 	%rd35, [_Z11aStarKernelPiiiiP4NodeS_S_PjS_S_PbS_S_iS__param_7];
	ld.param.u64 	%rd36, [_Z11aStarKernelPiiiiP4NodeS_S_PjS_S_PbS_S_iS__param_8];
	ld.param.u64 	%rd37, [_Z11aStarKernelPiiiiP4NodeS_S_PjS_S_PbS_S_iS__param_9];
	cvta.to.global.u64 	%rd1, %rd36;
	cvta.to.global.u64 	%rd2, %rd37;
	cvta.to.global.u64 	%rd3, %rd31;
	cvta.to.global.u64 	%rd4, %rd32;
	cvta.to.global.u64 	%rd5, %rd33;
	cvta.to.global.u64 	%rd6, %rd34;
	cvta.to.global.u64 	%rd7, %rd35;
	add.u64 	%rd38, %SP, 0;
	add.u64 	%rd8, %SPL, 0;
	// begin inline asm
	mov.u32 %r84, %envreg2;
	// end inline asm
	cvt.u64.u32 	%rd39, %r84;
	// begin inline asm
	mov.u32 %r85, %envreg1;
	// end inline asm
	cvt.u64.u32 	%rd40, %r85;
	shl.b64 	%rd41, %rd40, 32;
	or.b64  	%rd9, %rd41, %rd39;
	mov.u32 	%r1, %ctaid.x;
	mov.u32 	%r2, %ntid.x;
	mov.u32 	%r3, %tid.x;
	mad.lo.s32 	%r4, %r1, %r2, %r3;
	mov.u32 	%r86, %nctaid.x;
	mov.u32 	%r87, %nctaid.y;
	mov.u32 	%r88, %nctaid.z;
	mul.lo.s32 	%r89, %r87, %r88;
	mul.lo.s32 	%r5, %r89, %r86;
	or.b32  	%r6, %r3, %r1;
	setp.ne.s32 	%p7, %r6, 0;
	@%p7 bra 	$L__BB1_2;
	mov.b16 	%rs1, 0;
	st.global.u8 	[d_done], %rs1;
	st.global.u8 	[d_localFound], %rs1;
$L__BB1_2:
	setp.ne.s64 	%p8, %rd9, 0;
	@%p8 bra 	$L__BB1_4;
	// begin inline asm
	trap;
	// end inline asm
$L__BB1_4:
	add.s64 	%rd10, %rd9, 4;
	barrier.sync 	0;
	mov.u32 	%r90, %tid.y;
	add.s32 	%r91, %r3, %r90;
	mov.u32 	%r92, %tid.z;
	or.b32  	%r7, %r91, %r92;
	setp.ne.s32 	%p9, %r7, 0;
	@%p9 bra 	$L__BB1_7;
	mov.u32 	%r95, %ctaid.y;
	add.s32 	%r96, %r1, %r95;
	mov.u32 	%r97, %ctaid.z;
	neg.s32 	%r98, %r97;
	setp.eq.s32 	%p10, %r96, %r98;
	sub.s32 	%r99, -2147483647, %r5;
	selp.b32 	%r94, %r99, 1, %p10;
	// begin inline asm
	atom.add.release.gpu.u32 %r93,[%rd10],%r94;
	// end inline asm
$L__BB1_6:
	// begin inline asm
	ld.acquire.gpu.u32 %r100,[%rd10];
	// end inline asm
	xor.b32  	%r101, %r100, %r93;
	setp.gt.s32 	%p11, %r101, -1;
	@%p11 bra 	$L__BB1_6;
$L__BB1_7:
	barrier.sync 	0;
	ld.global.u8 	%rs2, [d_done];
	setp.ne.s16 	%p12, %rs2, 0;
	@%p12 bra 	$L__BB1_163;
	mov.u32 	%r102, %ctaid.y;
	add.s32 	%r103, %r1, %r102;
	mov.u32 	%r104, %ctaid.z;
	neg.s32 	%r105, %r104;
	setp.eq.s32 	%p13, %r103, %r105;
	sub.s32 	%r106, -2147483647, %r5;
	selp.b32 	%r9, %r106, 1, %p13;
	cvt.rn.f32.s32 	%f33, %r81;
	mul.lo.s32 	%r107, %r80, %r80;
	cvt.rn.f32.u32 	%f34, %r107;
	fma.rn.f32 	%f1, %f33, %f33, %f34;
	ld.const.f32 	%f2, [BIN_SIZE_DEVICE];
	setp.ne.s32 	%p14, %r82, -1;
	mul.lo.s32 	%r10, %r81, %r80;
	setp.gt.s32 	%p15, %r10, 0;
	and.pred  	%p1, %p14, %p15;
	mov.u32 	%r108, %ntid.y;
	mul.lo.s32 	%r109, %r5, %r108;
	mul.lo.s32 	%r110, %r109, %r2;
	mov.u32 	%r111, %ntid.z;
	mul.lo.s32 	%r11, %r110, %r111;
	not.pred 	%p115, %p1;
	mov.u64 	%rd68, $str;
	mov.u64 	%rd61, $str$1;
$L__BB1_9:
	setp.ne.s32 	%p16, %r6, 0;
	@%p16 bra 	$L__BB1_17;
	ld.param.u32 	%r416, [_Z11aStarKernelPiiiiP4NodeS_S_PjS_S_PbS_S_iS__param_13];
	setp.lt.s32 	%p17, %r416, 1;
	mov.b32 	%r419, -1;
	st.global.u32 	[d_currentBin], %r419;
	@%p17 bra 	$L__BB1_15;
	mov.b32 	%r418, 0;
$L__BB1_12:
	mul.wide.u32 	%rd44, %r418, 4;
	add.s64 	%rd45, %rd7, %rd44;
	ld.global.u32 	%r13, [%rd45];
	setp.eq.s32 	%p18, %r13, 0;
	@%p18 bra 	$L__BB1_14;
	brev.b32 	%r114, %r13;
	bfind.shiftamt.u32 	%r115, %r114;
	shl.b32 	%r116, %r418, 5;
	add.s32 	%r419, %r116, %r115;
	st.global.u32 	[d_currentBin], %r419;
	bra.uni 	$L__BB1_15;
$L__BB1_14:
	ld.param.u32 	%r417, [_Z11aStarKernelPiiiiP4NodeS_S_PjS_S_PbS_S_iS__param_13];
	add.s32 	%r418, %r418, 1;
	setp.ne.s32 	%p19, %r418, %r417;
	@%p19 bra 	$L__BB1_12;
$L__BB1_15:
	setp.ne.s32 	%p20, %r419, -1;
	setp.lt.s32 	%p21, %r419, 10000;
	and.pred  	%p22, %p20, %p21;
	@%p22 bra 	$L__BB1_17;
	mov.b16 	%rs3, 1;
	st.global.u8 	[d_done], %rs3;
$L__BB1_17:
	setp.ne.s64 	%p23, %rd9, 0;
	@%p23 bra 	$L__BB1_19;
	// begin inline asm
	trap;
	// end inline asm
$L__BB1_19:
	setp.ne.s32 	%p24, %r7, 0;
	barrier.sync 	0;
	@%p24 bra 	$L__BB1_22;
	// begin inline asm
	atom.add.release.gpu.u32 %r118,[%rd10],%r9;
	// end inline asm
$L__BB1_21:
	// begin inline asm
	ld.acquire.gpu.u32 %r120,[%rd10];
	// end inline asm
	xor.b32  	%r121, %r120, %r118;
	setp.gt.s32 	%p25, %r121, -1;
	@%p25 bra 	$L__BB1_21;
$L__BB1_22:
	barrier.sync 	0;
	ld.global.u8 	%rs4, [d_done];
	setp.ne.s16 	%p26, %rs4, 0;
	@%p26 bra 	$L__BB1_163;
	ld.global.u32 	%r18, [d_currentBin];
	mul.wide.s32 	%rd48, %r18, 4;
	add.s64 	%rd49, %rd6, %rd48;
	ld.global.u32 	%r19, [%rd49];
	setp.ge.s32 	%p27, %r4, %r19;
	@%p27 bra 	$L__BB1_135;
	mov.u32 	%r420, %r4;
$L__BB1_25:
	ld.param.u64 	%rd233, [_Z11aStarKernelPiiiiP4NodeS_S_PjS_S_PbS_S_iS__param_14];
	mad.lo.s32 	%r122, %r18, 100000, %r420;
	mul.wide.s32 	%rd50, %r122, 4;
	add.s64 	%rd51, %rd5, %rd50;
	ld.global.u32 	%r21, [%rd51];
	cvta.to.global.u64 	%rd52, %rd233;
	atom.global.add.u32 	%r123, [%rd52], 1;
	setp.ne.s32 	%p28, %r21, %r82;
	@%p28 bra 	$L__BB1_30;
	ld.param.u64 	%rd230, [_Z11aStarKernelPiiiiP4NodeS_S_PjS_S_PbS_S_iS__param_10];
	cvta.to.global.u64 	%rd202, %rd230;
	mov.b16 	%rs5, 1;
	st.global.u8 	[%rd202], %rs5;
	st.global.u8 	[d_localFound], %rs5;
	mov.b32 	%r423, 0;
	@%p115 bra 	$L__BB1_29;
	mov.b32 	%r421, 0;
	mov.u32 	%r422, %r82;
$L__BB1_28:
	ld.param.u64 	%rd231, [_Z11aStarKernelPiiiiP4NodeS_S_PjS_S_PbS_S_iS__param_11];
	add.s32 	%r423, %r421, 1;
	cvta.to.global.u64 	%rd203, %rd231;
	mul.wide.u32 	%rd204, %r421, 4;
	add.s64 	%rd205, %rd203, %rd204;
	st.global.u32 	[%rd205], %r422;
	mul.wide.s32 	%rd206, %r422, 20;
	add.s64 	%rd207, %rd4, %rd206;
	ld.global.u32 	%r422, [%rd207+16];
	setp.ne.s32 	%p116, %r422, -1;
	setp.lt.s32 	%p117, %r423, %r10;
	and.pred  	%p118, %p116, %p117;
	mov.u32 	%r421, %r423;
	@%p118 bra 	$L__BB1_28;
$L__BB1_29:
	ld.param.u64 	%rd232, [_Z11aStarKernelPiiiiP4NodeS_S_PjS_S_PbS_S_iS__param_12];
	cvta.to.global.u64 	%rd208, %rd232;
	st.global.u32 	[%rd208], %r423;
	bra.uni 	$L__BB1_135;
$L__BB1_30:
	mul.wide.s32 	%rd53, %r21, 20;
	add.s64 	%rd54, %rd4, %rd53;
	ld.global.f32 	%f3, [%rd54+4];
	div.s32 	%r28, %r21, %r80;
	mul.lo.s32 	%r124, %r28, %r80;
	sub.s32 	%r27, %r21, %r124;
	or.b32  	%r29, %r27, %r80;
	setp.lt.s32 	%p29, %r29, 0;
	setp.gt.s32 	%p30, %r28, 0;
	setp.le.s32 	%p31, %r28, %r81;
	and.pred  	%p2, %p30, %p31;
	not.pred 	%p32, %p2;
	or.pred  	%p33, %p29, %p32;
	@%p33 bra 	$L__BB1_43;
	add.s32 	%r125, %r28, -1;
	mad.lo.s32 	%r30, %r125, %r80, %r27;
	mul.wide.s32 	%rd55, %r30, 4;
	add.s64 	%rd56, %rd3, %rd55;
	ld.global.u32 	%r126, [%rd56];
	setp.ne.s32 	%p34, %r126, 0;
	@%p34 bra 	$L__BB1_43;
	add.f32 	%f4, %f3, 0f3F800000;
	mul.wide.s32 	%rd57, %r30, 20;
	add.s64 	%rd58, %rd4, %rd57;
	add.s64 	%rd12, %rd58, 4;
	ld.global.f32 	%f100, [%rd58+4];
$L__BB1_33:
	mov.b32 	%r127, %f100;
	min.f32 	%f35, %f4, %f100;
	mov.b32 	%r128, %f35;
	atom.relaxed.global.cas.b32 	%r129, [%rd12], %r127, %r128;
	setp.ne.s32 	%p35, %r129, %r127;
	mov.b32 	%f100, %r129;
	@%p35 bra 	$L__BB1_33;
	setp.geu.f32 	%p36, %f4, %f100;
	@%p36 bra 	$L__BB1_43;
	st.global.u32 	[%rd12+-4], %r30;
	st.global.u32 	[%rd12+12], %r21;
	div.s32 	%r130, %r30, %r80;
	mul.lo.s32 	%r131, %r130, %r80;
	sub.s32 	%r132, %r30, %r131;
	div.s32 	%r133, %r82, %r80;
	mul.lo.s32 	%r134, %r133, %r80;
	sub.s32 	%r135, %r134, %r82;
	add.s32 	%r136, %r132, %r135;
	sub.s32 	%r137, %r130, %r133;
	mul.lo.s32 	%r138, %r136, %r136;
	mad.lo.s32 	%r139, %r137, %r137, %r138;
	cvt.rn.f32.u32 	%f36, %r139;
	sqrt.rn.f32 	%f37, %f36;
	st.global.f32 	[%rd12+4], %f37;
	add.f32 	%f38, %f4, %f37;
	st.global.f32 	[%rd12+8], %f38;
	st.global.f32 	[%rd12], %f4;
	sqrt.rn.f32 	%f39, %f1;
	sub.f32 	%f40, %f38, %f39;
	div.rn.f32 	%f41, %f40, %f2;
	cvt.rzi.s32.f32 	%r140, %f41;
	min.s32 	%r31, %r140, 9999;
	setp.ne.s32 	%p37, %r31, %r18;
	@%p37 bra 	$L__BB1_39;
	atom.global.add.u32 	%r32, [%rd2], 1;
	setp.gt.s32 	%p40, %r32, 99999;
	@%p40 bra 	$L__BB1_38;
	mul.wide.s32 	%rd71, %r32, 4;
	add.s64 	%rd72, %rd1, %rd71;
	st.global.u32 	[%rd72], %r30;
	bra.uni 	$L__BB1_43;
$L__BB1_38:
	st.local.u32 	[%rd8], %r18;
	cvta.global.u64 	%rd69, %rd68;
	{ // callseq 1, 0
	.param .b64 param0;
	st.param.b64 	[param0], %rd69;
	.param .b64 param1;
	st.param.b64 	[param1], %rd38;
	.param .b32 retval0;
	call.uni (retval0), 
	vprintf, 
	(
	param0, 
	param1
	);
	ld.param.b32 	%r152, [retval0];
	} // callseq 1
	bra.uni 	$L__BB1_43;
$L__BB1_39:
	mul.wide.s32 	%rd59, %r31, 4;
	add.s64 	%rd60, %rd6, %rd59;
	atom.global.add.u32 	%r33, [%rd60], 1;
	setp.gt.s32 	%p38, %r33, 99999;
	@%p38 bra 	$L__BB1_42;
	mad.lo.s32 	%r143, %r31, 100000, %r33;
	mul.wide.s32 	%rd64, %r143, 4;
	add.s64 	%rd65, %rd5, %rd64;
	st.global.u32 	[%rd65], %r30;
	setp.ne.s32 	%p39, %r33, 0;
	@%p39 bra 	$L__BB1_43;
	shr.s32 	%r144, %r31, 31;
	shr.u32 	%r145, %r144, 27;
	add.s32 	%r146, %r31, %r145;
	shr.s32 	%r147, %r146, 5;
	and.b32  	%r148, %r31, 31;
	mov.b32 	%r149, 1;
	shl.b32 	%r150, %r149, %r148;
	mul.wide.s32 	%rd66, %r147, 4;
	add.s64 	%rd67, %rd7, %rd66;
	atom.global.or.b32 	%r151, [%rd67], %r150;
	bra.uni 	$L__BB1_43;
$L__BB1_42:
	st.local.u32 	[%rd8], %r31;
	cvta.global.u64 	%rd62, %rd61;
	add.u64 	%rd63, %SP, 0;
	{ // callseq 0, 0
	.param .b64 param0;
	st.param.b64 	[param0], %rd62;
	.param .b64 param1;
	st.param.b64 	[param1], %rd63;
	.param .b32 retval0;
	call.uni (retval0), 
	vprintf, 
	(
	param0, 
	param1
	);
	ld.param.b32 	%r141, [retval0];
	} // callseq 0
$L__BB1_43:
	add.s32 	%r34, %r27, 1;
	setp.gt.s32 	%p41, %r27, -2;
	setp.lt.s32 	%p42, %r34, %r80;
	and.pred  	%p3, %p41, %p42;
	and.pred  	%p43, %p3, %p2;
	not.pred 	%p44, %p43;
	@%p44 bra 	$L__BB1_56;
	add.s32 	%r154, %r28, -1;
	mul.lo.s32 	%r155, %r154, %r80;
	add.s32 	%r35, %r155, %r34;
	cvt.s64.s32 	%rd73, %r155;
	cvt.s64.s32 	%rd74, %r27;
	add.s64 	%rd13, %rd73, %rd74;
	shl.b64 	%rd75, %rd13, 2;
	add.s64 	%rd76, %rd3, %rd75;
	ld.global.u32 	%r156, [%rd76+4];
	setp.ne.s32 	%p45, %r156, 0;
	@%p45 bra 	$L__BB1_56;
	mad.lo.s64 	%rd77, %rd13, 20, %rd4;
	add.s64 	%rd14, %rd77, 4;
	ld.global.f32 	%f101, [%rd77+24];
$L__BB1_46:
	mov.b32 	%r157, %f101;
	add.f32 	%f42, %f3, 0f3FB504F3;
	min.f32 	%f43, %f42, %f101;
	mov.b32 	%r158, %f43;
	atom.relaxed.global.cas.b32 	%r159, [%rd14+20], %r157, %r158;
	setp.ne.s32 	%p46, %r159, %r157;
	mov.b32 	%f101, %r159;
	@%p46 bra 	$L__BB1_46;
	add.f32 	%f44, %f3, 0f3FB504F3;
	setp.geu.f32 	%p47, %f44, %f101;
	@%p47 bra 	$L__BB1_56;
	st.global.u32 	[%rd14+16], %r35;
	st.global.u32 	[%rd14+32], %r21;
	div.s32 	%r160, %r35, %r80;
	mul.lo.s32 	%r161, %r160, %r80;
	sub.s32 	%r162, %r35, %r161;
	div.s32 	%r163, %r82, %r80;
	mul.lo.s32 	%r164, %r163, %r80;
	sub.s32 	%r165, %r164, %r82;
	add.s32 	%r166, %r162, %r165;
	sub.s32 	%r167, %r160, %r163;
	mul.lo.s32 	%r168, %r166, %r166;
	mad.lo.s32 	%r169, %r167, %r167, %r168;
	cvt.rn.f32.u32 	%f45, %r169;
	sqrt.rn.f32 	%f46, %f45;
	st.global.f32 	[%rd14+24], %f46;
	add.f32 	%f47, %f3, 0f3FB504F3;
	add.f32 	%f48, %f47, %f46;
	st.global.f32 	[%rd14+28], %f48;
	st.global.f32 	[%rd14+20], %f47;
	sqrt.rn.f32 	%f49, %f1;
	sub.f32 	%f50, %f48, %f49;
	div.rn.f32 	%f51, %f50, %f2;
	cvt.rzi.s32.f32 	%r170, %f51;
	min.s32 	%r36, %r170, 9999;
	setp.eq.s32 	%p48, %r36, %r18;
	@%p48 bra 	$L__BB1_53;
	mul.wide.s32 	%rd78, %r36, 4;
	add.s64 	%rd79, %rd6, %rd78;
	atom.global.add.u32 	%r37, [%rd79], 1;
	setp.lt.s32 	%p49, %r37, 100000;
	@%p49 bra 	$L__BB1_51;
	st.local.u32 	[%rd8], %r36;
	mov.u64 	%rd80, $str$1;
	cvta.global.u64 	%rd81, %rd80;
	add.u64 	%rd82, %SP, 0;
	{ // callseq 2, 0
	.param .b64 param0;
	st.param.b64 	[param0], %rd81;
	.param .b64 param1;
	st.param.b64 	[param1], %rd82;
	.param .b32 retval0;
	call.uni (retval0), 
	vprintf, 
	(
	param0, 
	param1
	);
	ld.param.b32 	%r171, [retval0];
	} // callseq 2
	bra.uni 	$L__BB1_56;
$L__BB1_51:
	mad.lo.s32 	%r173, %r36, 100000, %r37;
	mul.wide.s32 	%rd83, %r173, 4;
	add.s64 	%rd84, %rd5, %rd83;
	st.global.u32 	[%rd84], %r35;
	setp.ne.s32 	%p50, %r37, 0;
	@%p50 bra 	$L__BB1_56;
	shr.s32 	%r174, %r36, 31;
	shr.u32 	%r175, %r174, 27;
	add.s32 	%r176, %r36, %r175;
	shr.s32 	%r177, %r176, 5;
	and.b32  	%r178, %r36, 31;
	mov.b32 	%r179, 1;
	shl.b32 	%r180, %r179, %r178;
	mul.wide.s32 	%rd85, %r177, 4;
	add.s64 	%rd86, %rd7, %rd85;
	atom.global.or.b32 	%r181, [%rd86], %r180;
	bra.uni 	$L__BB1_56;
$L__BB1_53:
	atom.global.add.u32 	%r38, [%rd2], 1;
	setp.lt.s32 	%p51, %r38, 100000;
	@%p51 bra 	$L__BB1_55;
	st.local.u32 	[%rd8], %r18;
	mov.u64 	%rd87, $str;
	cvta.global.u64 	%rd88, %rd87;
	add.u64 	%rd89, %SP, 0;
	{ // callseq 3, 0
	.param .b64 param0;
	st.param.b64 	[param0], %rd88;
	.param .b64 param1;
	st.param.b64 	[param1], %rd89;
	.param .b32 retval0;
	call.uni (retval0), 
	vprintf, 
	(
	param0, 
	param1
	);
	ld.param.b32 	%r182, [retval0];
	} // callseq 3
	bra.uni 	$L__BB1_56;
$L__BB1_55:
	mul.wide.s32 	%rd90, %r38, 4;
	add.s64 	%rd91, %rd1, %rd90;
	st.global.u32 	[%rd91], %r35;
$L__BB1_56:
	setp.gt.s32 	%p52, %r28, -1;
	setp.lt.s32 	%p53, %r28, %r81;
	and.pred  	%p4, %p52, %p53;
	and.pred  	%p54, %p3, %p4;
	not.pred 	%p55, %p54;
	@%p55 bra 	$L__BB1_69;
	mul.lo.s32 	%r184, %r28, %r80;
	add.s32 	%r39, %r184, %r34;
	cvt.s64.s32 	%rd92, %r184;
	cvt.s64.s32 	%rd93, %r27;
	add.s64 	%rd15, %rd92, %rd93;
	shl.b64 	%rd94, %rd15, 2;
	add.s64 	%rd95, %rd3, %rd94;
	ld.global.u32 	%r185, [%rd95+4];
	setp.ne.s32 	%p56, %r185, 0;
	@%p56 bra 	$L__BB1_69;
	mad.lo.s64 	%rd96, %rd15, 20, %rd4;
	add.s64 	%rd16, %rd96, 4;
	ld.global.f32 	%f102, [%rd96+24];
$L__BB1_59:
	mov.b32 	%r186, %f102;
	add.f32 	%f52, %f3, 0f3F800000;
	min.f32 	%f53, %f52, %f102;
	mov.b32 	%r187, %f53;
	atom.relaxed.global.cas.b32 	%r188, [%rd16+20], %r186, %r187;
	setp.ne.s32 	%p57, %r188, %r186;
	mov.b32 	%f102, %r188;
	@%p57 bra 	$L__BB1_59;
	add.f32 	%f54, %f3, 0f3F800000;
	setp.geu.f32 	%p58, %f54, %f102;
	@%p58 bra 	$L__BB1_69;
	st.global.u32 	[%rd16+16], %r39;
	st.global.u32 	[%rd16+32], %r21;
	div.s32 	%r189, %r39, %r80;
	mul.lo.s32 	%r190, %r189, %r80;
	sub.s32 	%r191, %r39, %r190;
	div.s32 	%r192, %r82, %r80;
	mul.lo.s32 	%r193, %r192, %r80;
	sub.s32 	%r194, %r193, %r82;
	add.s32 	%r195, %r191, %r194;
	sub.s32 	%r196, %r189, %r192;
	mul.lo.s32 	%r197, %r195, %r195;
	mad.lo.s32 	%r198, %r196, %r196, %r197;
	cvt.rn.f32.u32 	%f55, %r198;
	sqrt.rn.f32 	%f56, %f55;
	st.global.f32 	[%rd16+24], %f56;
	add.f32 	%f57, %f3, 0f3F800000;
	add.f32 	%f58, %f57, %f56;
	st.global.f32 	[%rd16+28], %f58;
	st.global.f32 	[%rd16+20], %f57;
	sqrt.rn.f32 	%f59, %f1;
	sub.f32 	%f60, %f58, %f59;
	div.rn.f32 	%f61, %f60, %f2;
	cvt.rzi.s32.f32 	%r199, %f61;
	min.s32 	%r40, %r199, 9999;
	setp.eq.s32 	%p59, %r40, %r18;
	@%p59 bra 	$L__BB1_66;
	mul.wide.s32 	%rd97, %r40, 4;
	add.s64 	%rd98, %rd6, %rd97;
	atom.global.add.u32 	%r41, [%rd98], 1;
	setp.lt.s32 	%p60, %r41, 100000;
	@%p60 bra 	$L__BB1_64;
	st.local.u32 	[%rd8], %r40;
	mov.u64 	%rd99, $str$1;
	cvta.global.u64 	%rd100, %rd99;
	add.u64 	%rd101, %SP, 0;
	{ // callseq 4, 0
	.param .b64 param0;
	st.param.b64 	[param0], %rd100;
	.param .b64 param1;
	st.param.b64 	[param1], %rd101;
	.param .b32 retval0;
	call.uni (retval0), 
	vprintf, 
	(
	param0, 
	param1
	);
	ld.param.b32 	%r200, [retval0];
	} // callseq 4
	bra.uni 	$L__BB1_69;
$L__BB1_64:
	mad.lo.s32 	%r202, %r40, 100000, %r41;
	mul.wide.s32 	%rd102, %r202, 4;
	add.s64 	%rd103, %rd5, %rd102;
	st.global.u32 	[%rd103], %r39;
	setp.ne.s32 	%p61, %r41, 0;
	@%p61 bra 	$L__BB1_69;
	shr.s32 	%r203, %r40, 31;
	shr.u32 	%r204, %r203, 27;
	add.s32 	%r205, %r40, %r204;
	shr.s32 	%r206, %r205, 5;
	and.b32  	%r207, %r40, 31;
	mov.b32 	%r208, 1;
	shl.b32 	%r209, %r208, %r207;
	mul.wide.s32 	%rd104, %r206, 4;
	add.s64 	%rd105, %rd7, %rd104;
	atom.global.or.b32 	%r210, [%rd105], %r209;
	bra.uni 	$L__BB1_69;
$L__BB1_66:
	atom.global.add.u32 	%r42, [%rd2], 1;
	setp.lt.s32 	%p62, %r42, 100000;
	@%p62 bra 	$L__BB1_68;
	st.local.u32 	[%rd8], %r18;
	mov.u64 	%rd106, $str;
	cvta.global.u64 	%rd107, %rd106;
	add.u64 	%rd108, %SP, 0;
	{ // callseq 5, 0
	.param .b64 param0;
	st.param.b64 	[param0], %rd107;
	.param .b64 param1;
	st.param.b64 	[param1], %rd108;
	.param .b32 retval0;
	call.uni (retval0), 
	vprintf, 
	(
	param0, 
	param1
	);
	ld.param.b32 	%r211, [retval0];
	} // callseq 5
	bra.uni 	$L__BB1_69;
$L__BB1_68:
	mul.wide.s32 	%rd109, %r42, 4;
	add.s64 	%rd110, %rd1, %rd109;
	st.global.u32 	[%rd110], %r39;
$L__BB1_69:
	add.s32 	%r43, %r28, 1;
	setp.gt.s32 	%p63, %r28, -2;
	setp.lt.s32 	%p64, %r43, %r81;
	and.pred  	%p5, %p63, %p64;
	and.pred  	%p66, %p3, %p5;
	not.pred 	%p67, %p66;
	@%p67 bra 	$L__BB1_82;
	mul.lo.s32 	%r213, %r43, %r80;
	add.s32 	%r44, %r213, %r34;
	cvt.s64.s32 	%rd111, %r213;
	cvt.s64.s32 	%rd112, %r27;
	add.s64 	%rd17, %rd111, %rd112;
	shl.b64 	%rd113, %rd17, 2;
	add.s64 	%rd114, %rd3, %rd113;
	ld.global.u32 	%r214, [%rd114+4];
	setp.ne.s32 	%p68, %r214, 0;
	@%p68 bra 	$L__BB1_82;
	mad.lo.s64 	%rd115, %rd17, 20, %rd4;
	add.s64 	%rd18, %rd115, 4;
	ld.global.f32 	%f103, [%rd115+24];
$L__BB1_72:
	mov.b32 	%r215, %f103;
	add.f32 	%f62, %f3, 0f3FB504F3;
	min.f32 	%f63, %f62, %f103;
	mov.b32 	%r216, %f63;
	atom.relaxed.global.cas.b32 	%r217, [%rd18+20], %r215, %r216;
	setp.ne.s32 	%p69, %r217, %r215;
	mov.b32 	%f103, %r217;
	@%p69 bra 	$L__BB1_72;
	add.f32 	%f64, %f3, 0f3FB504F3;
	setp.geu.f32 	%p70, %f64, %f103;
	@%p70 bra 	$L__BB1_82;
	st.global.u32 	[%rd18+16], %r44;
	st.global.u32 	[%rd18+32], %r21;
	div.s32 	%r218, %r44, %r80;
	mul.lo.s32 	%r219, %r218, %r80;
	sub.s32 	%r220, %r44, %r219;
	div.s32 	%r221, %r82, %r80;
	mul.lo.s32 	%r222, %r221, %r80;
	sub.s32 	%r223, %r222, %r82;
	add.s32 	%r224, %r220, %r223;
	sub.s32 	%r225, %r218, %r221;
	mul.lo.s32 	%r226, %r224, %r224;
	mad.lo.s32 	%r227, %r225, %r225, %r226;
	cvt.rn.f32.u32 	%f65, %r227;
	sqrt.rn.f32 	%f66, %f65;
	st.global.f32 	[%rd18+24], %f66;
	add.f32 	%f67, %f3, 0f3FB504F3;
	add.f32 	%f68, %f67, %f66;
	st.global.f32 	[%rd18+28], %f68;
	st.global.f32 	[%rd18+20], %f67;
	sqrt.rn.f32 	%f69, %f1;
	sub.f32 	%f70, %f68, %f69;
	div.rn.f32 	%f71, %f70, %f2;
	cvt.rzi.s32.f32 	%r228, %f71;
	min.s32 	%r45, %r228, 9999;
	setp.eq.s32 	%p71, %r45, %r18;
	@%p71 bra 	$L__BB1_79;
	mul.wide.s32 	%rd116, %r45, 4;
	add.s64 	%rd117, %rd6, %rd116;
	atom.global.add.u32 	%r46, [%rd117], 1;
	setp.lt.s32 	%p72, %r46, 100000;
	@%p72 bra 	$L__BB1_77;
	st.local.u32 	[%rd8], %r45;
	mov.u64 	%rd118, $str$1;
	cvta.global.u64 	%rd119, %rd118;
	add.u64 	%rd120, %SP, 0;
	{ // callseq 6, 0
	.param .b64 param0;
	st.param.b64 	[param0], %rd119;
	.param .b64 param1;
	st.param.b64 	[param1], %rd120;
	.param .b32 retval0;
	call.uni (retval0), 
	vprintf, 
	(
	param0, 
	param1
	);
	ld.param.b32 	%r229, [retval0];
	} // callseq 6
	bra.uni 	$L__BB1_82;
$L__BB1_77:
	mad.lo.s32 	%r231, %r45, 100000, %r46;
	mul.wide.s32 	%rd121, %r231, 4;
	add.s64 	%rd122, %rd5, %rd121;
	st.global.u32 	[%rd122], %r44;
	setp.ne.s32 	%p73, %r46, 0;
	@%p73 bra 	$L__BB1_82;
	shr.s32 	%r232, %r45, 31;
	shr.u32 	%r233, %r232, 27;
	add.s32 	%r234, %r45, %r233;
	shr.s32 	%r235, %r234, 5;
	and.b32  	%r236, %r45, 31;
	mov.b32 	%r237, 1;
	shl.b32 	%r238, %r237, %r236;
	mul.wide.s32 	%rd123, %r235, 4;
	add.s64 	%rd124, %rd7, %rd123;
	atom.global.or.b32 	%r239, [%rd124], %r238;
	bra.uni 	$L__BB1_82;
$L__BB1_79:
	atom.global.add.u32 	%r47, [%rd2], 1;
	setp.lt.s32 	%p74, %r47, 100000;
	@%p74 bra 	$L__BB1_81;
	st.local.u32 	[%rd8], %r18;
	mov.u64 	%rd125, $str;
	cvta.global.u64 	%rd126, %rd125;
	add.u64 	%rd127, %SP, 0;
	{ // callseq 7, 0
	.param .b64 param0;
	st.param.b64 	[param0], %rd126;
	.param .b64 param1;
	st.param.b64 	[param1], %rd127;
	.param .b32 retval0;
	call.uni (retval0), 
	vprintf, 
	(
	param0, 
	param1
	);
	ld.param.b32 	%r240, [retval0];
	} // callseq 7
	bra.uni 	$L__BB1_82;
$L__BB1_81:
	mul.wide.s32 	%rd128, %r47, 4;
	add.s64 	%rd129, %rd1, %rd128;
	st.global.u32 	[%rd129], %r44;
$L__BB1_82:
	setp.lt.s32 	%p75, %r29, 0;
	not.pred 	%p76, %p5;
	or.pred  	%p77, %p75, %p76;
	@%p77 bra 	$L__BB1_95;
	mad.lo.s32 	%r48, %r43, %r80, %r27;
	mul.wide.s32 	%rd130, %r48, 4;
	add.s64 	%rd131, %rd3, %rd130;
	ld.global.u32 	%r242, [%rd131];
	setp.ne.s32 	%p78, %r242, 0;
	@%p78 bra 	$L__BB1_95;
	add.f32 	%f17, %f3, 0f3F800000;
	mul.wide.s32 	%rd132, %r48, 20;
	add.s64 	%rd133, %rd4, %rd132;
	add.s64 	%rd19, %rd133, 4;
	ld.global.f32 	%f104, [%rd133+4];
$L__BB1_85:
	mov.b32 	%r243, %f104;
	min.f32 	%f72, %f17, %f104;
	mov.b32 	%r244, %f72;
	atom.relaxed.global.cas.b32 	%r245, [%rd19], %r243, %r244;
	setp.ne.s32 	%p79, %r245, %r243;
	mov.b32 	%f104, %r245;
	@%p79 bra 	$L__BB1_85;
	setp.geu.f32 	%p80, %f17, %f104;
	@%p80 bra 	$L__BB1_95;
	st.global.u32 	[%rd19+-4], %r48;
	st.global.u32 	[%rd19+12], %r21;
	div.s32 	%r246, %r48, %r80;
	mul.lo.s32 	%r247, %r246, %r80;
	sub.s32 	%r248, %r48, %r247;
	div.s32 	%r249, %r82, %r80;
	mul.lo.s32 	%r250, %r249, %r80;
	sub.s32 	%r251, %r250, %r82;
	add.s32 	%r252, %r248, %r251;
	sub.s32 	%r253, %r246, %r249;
	mul.lo.s32 	%r254, %r252, %r252;
	mad.lo.s32 	%r255, %r253, %r253, %r254;
	cvt.rn.f32.u32 	%f73, %r255;
	sqrt.rn.f32 	%f74, %f73;
	st.global.f32 	[%rd19+4], %f74;
	add.f32 	%f75, %f17, %f74;
	st.global.f32 	[%rd19+8], %f75;
	st.global.f32 	[%rd19], %f17;
	sqrt.rn.f32 	%f76, %f1;
	sub.f32 	%f77, %f75, %f76;
	div.rn.f32 	%f78, %f77, %f2;
	cvt.rzi.s32.f32 	%r256, %f78;
	min.s32 	%r49, %r256, 9999;
	setp.eq.s32 	%p81, %r49, %r18;
	@%p81 bra 	$L__BB1_92;
	mul.wide.s32 	%rd134, %r49, 4;
	add.s64 	%rd135, %rd6, %rd134;
	atom.global.add.u32 	%r50, [%rd135], 1;
	setp.lt.s32 	%p82, %r50, 100000;
	@%p82 bra 	$L__BB1_90;
	st.local.u32 	[%rd8], %r49;
	mov.u64 	%rd136, $str$1;
	cvta.global.u64 	%rd137, %rd136;
	add.u64 	%rd138, %SP, 0;
	{ // callseq 8, 0
	.param .b64 param0;
	st.param.b64 	[param0], %rd137;
	.param .b64 param1;
	st.param.b64 	[param1], %rd138;
	.param .b32 retval0;
	call.uni (retval0), 
	vprintf, 
	(
	param0, 
	param1
	);
	ld.param.b32 	%r257, [retval0];
	} // callseq 8
	bra.uni 	$L__BB1_95;
$L__BB1_90:
	mad.lo.s32 	%r259, %r49, 100000, %r50;
	mul.wide.s32 	%rd139, %r259, 4;
	add.s64 	%rd140, %rd5, %rd139;
	st.global.u32 	[%rd140], %r48;
	setp.ne.s32 	%p83, %r50, 0;
	@%p83 bra 	$L__BB1_95;
	shr.s32 	%r260, %r49, 31;
	shr.u32 	%r261, %r260, 27;
	add.s32 	%r262, %r49, %r261;
	shr.s32 	%r263, %r262, 5;
	and.b32  	%r264, %r49, 31;
	mov.b32 	%r265, 1;
	shl.b32 	%r266, %r265, %r264;
	mul.wide.s32 	%rd141, %r263, 4;
	add.s64 	%rd142, %rd7, %rd141;
	atom.global.or.b32 	%r267, [%rd142], %r266;
	bra.uni 	$L__BB1_95;
$L__BB1_92:
	atom.global.add.u32 	%r51, [%rd2], 1;
	setp.lt.s32 	%p84, %r51, 100000;
	@%p84 bra 	$L__BB1_94;
	st.local.u32 	[%rd8], %r18;
	mov.u64 	%rd143, $str;
	cvta.global.u64 	%rd144, %rd143;
	add.u64 	%rd145, %SP, 0;
	{ // callseq 9, 0
	.param .b64 param0;
	st.param.b64 	[param0], %rd144;
	.param .b64 param1;
	st.param.b64 	[param1], %rd145;
	.param .b32 retval0;
	call.uni (retval0), 
	vprintf, 
	(
	param0, 
	param1
	);
	ld.param.b32 	%r268, [retval0];
	} // callseq 9
	bra.uni 	$L__BB1_95;
$L__BB1_94:
	mul.wide.s32 	%rd146, %r51, 4;
	add.s64 	%rd147, %rd1, %rd146;
	st.global.u32 	[%rd147], %r48;
$L__BB1_95:
	setp.gt.s32 	%p85, %r80, -1;
	setp.gt.s32 	%p86, %r27, 0;
	and.pred  	%p6, %p86, %p85;
	and.pred  	%p87, %p6, %p5;
	not.pred 	%p88, %p87;
	@%p88 bra 	$L__BB1_108;
	mad.lo.s32 	%r270, %r43, %r80, %r27;
	add.s32 	%r52, %r270, -1;
	mul.wide.u32 	%rd148, %r52, 4;
	add.s64 	%rd149, %rd3, %rd148;
	ld.global.u32 	%r271, [%rd149];
	setp.ne.s32 	%p89, %r271, 0;
	@%p89 bra 	$L__BB1_108;
	add.f32 	%f21, %f3, 0f3FB504F3;
	mul.wide.u32 	%rd150, %r52, 20;
	add.s64 	%rd151, %rd4, %rd150;
	add.s64 	%rd20, %rd151, 4;
	ld.global.f32 	%f105, [%rd151+4];
$L__BB1_98:
	mov.b32 	%r272, %f105;
	min.f32 	%f79, %f21, %f105;
	mov.b32 	%r273, %f79;
	atom.relaxed.global.cas.b32 	%r274, [%rd20], %r272, %r273;
	setp.ne.s32 	%p90, %r274, %r272;
	mov.b32 	%f105, %r274;
	@%p90 bra 	$L__BB1_98;
	setp.geu.f32 	%p91, %f21, %f105;
	@%p91 bra 	$L__BB1_108;
	st.global.u32 	[%rd20+-4], %r52;
	st.global.u32 	[%rd20+12], %r21;
	div.u32 	%r275, %r52, %r80;
	mul.lo.s32 	%r276, %r275, %r80;
	sub.s32 	%r277, %r52, %r276;
	div.s32 	%r278, %r82, %r80;
	mul.lo.s32 	%r279, %r278, %r80;
	sub.s32 	%r280, %r279, %r82;
	add.s32 	%r281, %r277, %r280;
	sub.s32 	%r282, %r275, %r278;
	mul.lo.s32 	%r283, %r281, %r281;
	mad.lo.s32 	%r284, %r282, %r282, %r283;
	cvt.rn.f32.u32 	%f80, %r284;
	sqrt.rn.f32 	%f81, %f80;
	st.global.f32 	[%rd20+4], %f81;
	add.f32 	%f82, %f21, %f81;
	st.global.f32 	[%rd20+8], %f82;
	st.global.f32 	[%rd20], %f21;
	sqrt.rn.f32 	%f83, %f1;
	sub.f32 	%f84, %f82, %f83;
	div.rn.f32 	%f85, %f84, %f2;
	cvt.rzi.s32.f32 	%r285, %f85;
	min.s32 	%r53, %r285, 9999;
	setp.eq.s32 	%p92, %r53, %r18;
	@%p92 bra 	$L__BB1_105;
	mul.wide.s32 	%rd152, %r53, 4;
	add.s64 	%rd153, %rd6, %rd152;
	atom.global.add.u32 	%r54, [%rd153], 1;
	setp.lt.s32 	%p93, %r54, 100000;
	@%p93 bra 	$L__BB1_103;
	st.local.u32 	[%rd8], %r53;
	mov.u64 	%rd154, $str$1;
	cvta.global.u64 	%rd155, %rd154;
	add.u64 	%rd156, %SP, 0;
	{ // callseq 10, 0
	.param .b64 param0;
	st.param.b64 	[param0], %rd155;
	.param .b64 param1;
	st.param.b64 	[param1], %rd156;
	.param .b32 retval0;
	call.uni (retval0), 
	vprintf, 
	(
	param0, 
	param1
	);
	ld.param.b32 	%r286, [retval0];
	} // callseq 10
	bra.uni 	$L__BB1_108;
$L__BB1_103:
	mad.lo.s32 	%r288, %r53, 100000, %r54;
	mul.wide.s32 	%rd157, %r288, 4;
	add.s64 	%rd158, %rd5, %rd157;
	st.global.u32 	[%rd158], %r52;
	setp.ne.s32 	%p94, %r54, 0;
	@%p94 bra 	$L__BB1_108;
	shr.s32 	%r289, %r53, 31;
	shr.u32 	%r290, %r289, 27;
	add.s32 	%r291, %r53, %r290;
	shr.s32 	%r292, %r291, 5;
	and.b32  	%r293, %r53, 31;
	mov.b32 	%r294, 1;
	shl.b32 	%r295, %r294, %r293;
	mul.wide.s32 	%rd159, %r292, 4;
	add.s64 	%rd160, %rd7, %rd159;
	atom.global.or.b32 	%r296, [%rd160], %r295;
	bra.uni 	$L__BB1_108;
$L__BB1_105:
	atom.global.add.u32 	%r55, [%rd2], 1;
	setp.lt.s32 	%p95, %r55, 100000;
	@%p95 bra 	$L__BB1_107;
	st.local.u32 	[%rd8], %r18;
	mov.u64 	%rd161, $str;
	cvta.global.u64 	%rd162, %rd161;
	add.u64 	%rd163, %SP, 0;
	{ // callseq 11, 0
	.param .b64 param0;
	st.param.b64 	[param0], %rd162;
	.param .b64 param1;
	st.param.b64 	[param1], %rd163;
	.param .b32 retval0;
	call.uni (retval0), 
	vprintf, 
	(
	param0, 
	param1
	);
	ld.param.b32 	%r297, [retval0];
	} // callseq 11
	bra.uni 	$L__BB1_108;
$L__BB1_107:
	mul.wide.s32 	%rd164, %r55, 4;
	add.s64 	%rd165, %rd1, %rd164;
	st.global.u32 	[%rd165], %r52;
$L__BB1_108:
	and.pred  	%p96, %p6, %p4;
	not.pred 	%p97, %p96;
	@%p97 bra 	$L__BB1_121;
	mad.lo.s32 	%r299, %r28, %r80, %r27;
	add.s32 	%r56, %r299, -1;
	mul.wide.u32 	%rd166, %r56, 4;
	add.s64 	%rd167, %rd3, %rd166;
	ld.global.u32 	%r300, [%rd167];
	setp.ne.s32 	%p98, %r300, 0;
	@%p98 bra 	$L__BB1_121;
	add.f32 	%f25, %f3, 0f3F800000;
	mul.wide.u32 	%rd168, %r56, 20;
	add.s64 	%rd169, %rd4, %rd168;
	add.s64 	%rd21, %rd169, 4;
	ld.global.f32 	%f106, [%rd169+4];
$L__BB1_111:
	mov.b32 	%r301, %f106;
	min.f32 	%f86, %f25, %f106;
	mov.b32 	%r302, %f86;
	atom.relaxed.global.cas.b32 	%r303, [%rd21], %r301, %r302;
	setp.ne.s32 	%p99, %r303, %r301;
	mov.b32 	%f106, %r303;
	@%p99 bra 	$L__BB1_111;
	setp.geu.f32 	%p100, %f25, %f106;
	@%p100 bra 	$L__BB1_121;
	st.global.u32 	[%rd21+-4], %r56;
	st.global.u32 	[%rd21+12], %r21;
	div.u32 	%r304, %r56, %r80;
	mul.lo.s32 	%r305, %r304, %r80;
	sub.s32 	%r306, %r56, %r305;
	div.s32 	%r307, %r82, %r80;
	mul.lo.s32 	%r308, %r307, %r80;
	sub.s32 	%r309, %r308, %r82;
	add.s32 	%r310, %r306, %r309;
	sub.s32 	%r311, %r304, %r307;
	mul.lo.s32 	%r312, %r310, %r310;
	mad.lo.s32 	%r313, %r311, %r311, %r312;
	cvt.rn.f32.u32 	%f87, %r313;
	sqrt.rn.f32 	%f88, %f87;
	st.global.f32 	[%rd21+4], %f88;
	add.f32 	%f89, %f25, %f88;
	st.global.f32 	[%rd21+8], %f89;
	st.global.f32 	[%rd21], %f25;
	sqrt.rn.f32 	%f90, %f1;
	sub.f32 	%f91, %f89, %f90;
	div.rn.f32 	%f92, %f91, %f2;
	cvt.rzi.s32.f32 	%r314, %f92;
	min.s32 	%r57, %r314, 9999;
	setp.eq.s32 	%p101, %r57, %r18;
	@%p101 bra 	$L__BB1_118;
	mul.wide.s32 	%rd170, %r57, 4;
	add.s64 	%rd171, %rd6, %rd170;
	atom.global.add.u32 	%r58, [%rd171], 1;
	setp.lt.s32 	%p102, %r58, 100000;
	@%p102 bra 	$L__BB1_116;
	st.local.u32 	[%rd8], %r57;
	mov.u64 	%rd172, $str$1;
	cvta.global.u64 	%rd173, %rd172;
	add.u64 	%rd174, %SP, 0;
	{ // callseq 12, 0
	.param .b64 param0;
	st.param.b64 	[param0], %rd173;
	.param .b64 param1;
	st.param.b64 	[param1], %rd174;
	.param .b32 retval0;
	call.uni (retval0), 
	vprintf, 
	(
	param0, 
	param1
	);
	ld.param.b32 	%r315, [retval0];
	} // callseq 12
	bra.uni 	$L__BB1_121;
$L__BB1_116:
	mad.lo.s32 	%r317, %r57, 100000, %r58;
	mul.wide.s32 	%rd175, %r317, 4;
	add.s64 	%rd176, %rd5, %rd175;
	st.global.u32 	[%rd176], %r56;
	setp.ne.s32 	%p103, %r58, 0;
	@%p103 bra 	$L__BB1_121;
	shr.s32 	%r318, %r57, 31;
	shr.u32 	%r319, %r318, 27;
	add.s32 	%r320, %r57, %r319;
	shr.s32 	%r321, %r320, 5;
	and.b32  	%r322, %r57, 31;
	mov.b32 	%r323, 1;
	shl.b32 	%r324, %r323, %r322;
	mul.wide.s32 	%rd177, %r321, 4;
	add.s64 	%rd178, %rd7, %rd177;
	atom.global.or.b32 	%r325, [%rd178], %r324;
	bra.uni 	$L__BB1_121;
$L__BB1_118:
	atom.global.add.u32 	%r59, [%rd2], 1;
	setp.lt.s32 	%p104, %r59, 100000;
	@%p104 bra 	$L__BB1_120;
	st.local.u32 	[%rd8], %r18;
	mov.u64 	%rd179, $str;
	cvta.global.u64 	%rd180, %rd179;
	add.u64 	%rd181, %SP, 0;
	{ // callseq 13, 0
	.param .b64 param0;
	st.param.b64 	[param0], %rd180;
	.param .b64 param1;
	st.param.b64 	[param1], %rd181;
	.param .b32 retval0;
	call.uni (retval0), 
	vprintf, 
	(
	param0, 
	param1
	);
	ld.param.b32 	%r326, [retval0];
	} // callseq 13
	bra.uni 	$L__BB1_121;
$L__BB1_120:
	mul.wide.s32 	%rd182, %r59, 4;
	add.s64 	%rd183, %rd1, %rd182;
	st.global.u32 	[%rd183], %r56;
$L__BB1_121:
	and.pred  	%p105, %p6, %p2;
	not.pred 	%p106, %p105;
	@%p106 bra 	$L__BB1_134;
	add.s32 	%r328, %r28, -1;
	mad.lo.s32 	%r329, %r328, %r80, %r27;
	add.s32 	%r60, %r329, -1;
	mul.wide.u32 	%rd184, %r60, 4;
	add.s64 	%rd185, %rd3, %rd184;
	ld.global.u32 	%r330, [%rd185];
	setp.ne.s32 	%p107, %r330, 0;
	@%p107 bra 	$L__BB1_134;
	add.f32 	%f29, %f3, 0f3FB504F3;
	mul.wide.u32 	%rd186, %r60, 20;
	add.s64 	%rd187, %rd4, %rd186;
	add.s64 	%rd22, %rd187, 4;
	ld.global.f32 	%f107, [%rd187+4];
$L__BB1_124:
	mov.b32 	%r331, %f107;
	min.f32 	%f93, %f29, %f107;
	mov.b32 	%r332, %f93;
	atom.relaxed.global.cas.b32 	%r333, [%rd22], %r331, %r332;
	setp.ne.s32 	%p108, %r333, %r331;
	mov.b32 	%f107, %r333;
	@%p108 bra 	$L__BB1_124;
	setp.geu.f32 	%p109, %f29, %f107;
	@%p109 bra 	$L__BB1_134;
	st.global.u32 	[%rd22+-4], %r60;
	st.global.u32 	[%rd22+12], %r21;
	div.u32 	%r334, %r60, %r80;
	mul.lo.s32 	%r335, %r334, %r80;
	sub.s32 	%r336, %r60, %r335;
	div.s32 	%r337, %r82, %r80;
	mul.lo.s32 	%r338, %r337, %r80;
	sub.s32 	%r339, %r338, %r82;
	add.s32 	%r340, %r336, %r339;
	sub.s32 	%r341, %r334, %r337;
	mul.lo.s32 	%r342, %r340, %r340;
	mad.lo.s32 	%r343, %r341, %r341, %r342;
	cvt.rn.f32.u32 	%f94, %r343;
	sqrt.rn.f32 	%f95, %f94;
	st.global.f32 	[%rd22+4], %f95;
	add.f32 	%f96, %f29, %f95;
	st.global.f32 	[%rd22+8], %f96;
	st.global.f32 	[%rd22], %f29;
	sqrt.rn.f32 	%f97, %f1;
	sub.f32 	%f98, %f96, %f97;
	div.rn.f32 	%f99, %f98, %f2;
	cvt.rzi.s32.f32 	%r344, %f99;
	min.s32 	%r61, %r344, 9999;
	setp.eq.s32 	%p110, %r61, %r18;
	@%p110 bra 	$L__BB1_131;
	mul.wide.s32 	%rd188, %r61, 4;
	add.s64 	%rd189, %rd6, %rd188;
	atom.global.add.u32 	%r62, [%rd189], 1;
	setp.lt.s32 	%p111, %r62, 100000;
	@%p111 bra 	$L__BB1_129;
	st.local.u32 	[%rd8], %r61;
	mov.u64 	%rd190, $str$1;
	cvta.global.u64 	%rd191, %rd190;
	add.u64 	%rd192, %SP, 0;
	{ // callseq 14, 0
	.param .b64 param0;
	st.param.b64 	[param0], %rd191;
	.param .b64 param1;
	st.param.b64 	[param1], %rd192;
	.param .b32 retval0;
	call.uni (retval0), 
	vprintf, 
	(
	param0, 
	param1
	);
	ld.param.b32 	%r345, [retval0];
	} // callseq 14
	bra.uni 	$L__BB1_134;
$L__BB1_129:
	mad.lo.s32 	%r347, %r61, 100000, %r62;
	mul.wide.s32 	%rd193, %r347, 4;
	add.s64 	%rd194, %rd5, %rd193;
	st.global.u32 	[%rd194], %r60;
	setp.ne.s32 	%p112, %r62, 0;
	@%p112 bra 	$L__BB1_134;
	shr.s32 	%r348, %r61, 31;
	shr.u32 	%r349, %r348, 27;
	add.s32 	%r350, %r61, %r349;
	shr.s32 	%r351, %r350, 5;
	and.b32  	%r352, %r61, 31;
	mov.b32 	%r353, 1;
	shl.b32 	%r354, %r353, %r352;
	mul.wide.s32 	%rd195, %r351, 4;
	add.s64 	%rd196, %rd7, %rd195;
	atom.global.or.b32 	%r355, [%rd196], %r354;
	bra.uni 	$L__BB1_134;
$L__BB1_131:
	atom.global.add.u32 	%r63, [%rd2], 1;
	setp.lt.s32 	%p113, %r63, 100000;
	@%p113 bra 	$L__BB1_133;
	st.local.u32 	[%rd8], %r18;
	mov.u64 	%rd197, $str;
	cvta.global.u64 	%rd198, %rd197;
	add.u64 	%rd199, %SP, 0;
	{ // callseq 15, 0
	.param .b64 param0;
	st.param.b64 	[param0], %rd198;
	.param .b64 param1;
	st.param.b64 	[param1], %rd199;
	.param .b32 retval0;
	call.uni (retval0), 
	vprintf, 
	(
	param0, 
	param1
	);
	ld.param.b32 	%r356, [retval0];
	} // callseq 15
	bra.uni 	$L__BB1_134;
$L__BB1_133:
	mul.wide.s32 	%rd200, %r63, 4;
	add.s64 	%rd201, %rd1, %rd200;
	st.global.u32 	[%rd201], %r60;
$L__BB1_134:
	add.s32 	%r420, %r420, %r11;
	setp.lt.s32 	%p114, %r420, %r19;
	@%p114 bra 	$L__BB1_25;
$L__BB1_135:
	setp.ne.s64 	%p119, %rd9, 0;
	@%p119 bra 	$L__BB1_137;
	// begin inline asm
	trap;
	// end inline asm
$L__BB1_137:
	add.s64 	%rd23, %rd9, 4;
	setp.ne.s32 	%p120, %r7, 0;
	barrier.sync 	0;
	@%p120 bra 	$L__BB1_140;
	// begin inline asm
	atom.add.release.gpu.u32 %r360,[%rd23],%r9;
	// end inline asm
$L__BB1_139:
	// begin inline asm
	ld.acquire.gpu.u32 %r362,[%rd23];
	// end inline asm
	xor.b32  	%r363, %r362, %r360;
	setp.gt.s32 	%p121, %r363, -1;
	@%p121 bra 	$L__BB1_139;
$L__BB1_140:
	barrier.sync 	0;
	ld.global.u8 	%rs6, [d_localFound];
	setp.ne.s16 	%p122, %rs6, 0;
	@%p122 bra 	$L__BB1_163;
	setp.ne.s32 	%p123, %r6, 0;
	@%p123 bra 	$L__BB1_157;
	mul.wide.s32 	%rd211, %r18, 4;
	add.s64 	%rd24, %rd6, %rd211;
	ld.global.u32 	%r66, [%rd2];
	setp.lt.s32 	%p124, %r66, 1;
	@%p124 bra 	$L__BB1_164;
	st.global.u32 	[%rd24], %r66;
	mul.lo.s32 	%r67, %r18, 100000;
	setp.lt.u32 	%p125, %r66, 16;
	mov.b32 	%r426, 0;
	@%p125 bra 	$L__BB1_146;
	mov.b32 	%r424, 0;
$L__BB1_145:
	.pragma "nounroll";
	mul.wide.u32 	%rd214, %r424, 4;
	add.s64 	%rd215, %rd1, %rd214;
	ld.global.u32 	%r376, [%rd215];
	add.s32 	%r377, %r424, %r67;
	mul.wide.s32 	%rd216, %r377, 4;
	add.s64 	%rd217, %rd5, %rd216;
	st.global.u32 	[%rd217], %r376;
	ld.global.u32 	%r378, [%rd215+4];
	st.global.u32 	[%rd217+4], %r378;
	ld.global.u32 	%r379, [%rd215+8];
	st.global.u32 	[%rd217+8], %r379;
	ld.global.u32 	%r380, [%rd215+12];
	st.global.u32 	[%rd217+12], %r380;
	ld.global.u32 	%r381, [%rd215+16];
	st.global.u32 	[%rd217+16], %r381;
	ld.global.u32 	%r382, [%rd215+20];
	st.global.u32 	[%rd217+20], %r382;
	ld.global.u32 	%r383, [%rd215+24];
	st.global.u32 	[%rd217+24], %r383;
	ld.global.u32 	%r384, [%rd215+28];
	st.global.u32 	[%rd217+28], %r384;
	ld.global.u32 	%r385, [%rd215+32];
	st.global.u32 	[%rd217+32], %r385;
	ld.global.u32 	%r386, [%rd215+36];
	st.global.u32 	[%rd217+36], %r386;
	ld.global.u32 	%r387, [%rd215+40];
	st.global.u32 	[%rd217+40], %r387;
	ld.global.u32 	%r388, [%rd215+44];
	st.global.u32 	[%rd217+44], %r388;
	ld.global.u32 	%r389, [%rd215+48];
	st.global.u32 	[%rd217+48], %r389;
	ld.global.u32 	%r390, [%rd215+52];
	st.global.u32 	[%rd217+52], %r390;
	ld.global.u32 	%r391, [%rd215+56];
	st.global.u32 	[%rd217+56], %r391;
	ld.global.u32 	%r392, [%rd215+60];
	st.global.u32 	[%rd217+60], %r392;
	add.s32 	%r424, %r424, 16;
	and.b32  	%r426, %r66, 2147483632;
	setp.eq.s32 	%p126, %r424, %r426;
	@%p126 bra 	$L__BB1_146;
	bra.uni 	$L__BB1_145;
$L__BB1_146:
	and.b32  	%r72, %r66, 15;
	setp.eq.s32 	%p127, %r72, 0;
	@%p127 bra 	$L__BB1_156;
	setp.lt.u32 	%p128, %r72, 8;
	@%p128 bra 	$L__BB1_149;
	mul.wide.u32 	%rd218, %r426, 4;
	add.s64 	%rd219, %rd1, %rd218;
	ld.global.u32 	%r393, [%rd219];
	add.s32 	%r394, %r426, %r67;
	mul.wide.s32 	%rd220, %r394, 4;
	add.s64 	%rd221, %rd5, %rd220;
	st.global.u32 	[%rd221], %r393;
	ld.global.u32 	%r395, [%rd219+4];
	st.global.u32 	[%rd221+4], %r395;
	ld.global.u32 	%r396, [%rd219+8];
	st.global.u32 	[%rd221+8], %r396;
	ld.global.u32 	%r397, [%rd219+12];
	st.global.u32 	[%rd221+12], %r397;
	ld.global.u32 	%r398, [%rd219+16];
	st.global.u32 	[%rd221+16], %r398;
	ld.global.u32 	%r399, [%rd219+20];
	st.global.u32 	[%rd221+20], %r399;
	ld.global.u32 	%r400, [%rd219+24];
	st.global.u32 	[%rd221+24], %r400;
	ld.global.u32 	%r401, [%rd219+28];
	st.global.u32 	[%rd221+28], %r401;
	add.s32 	%r426, %r426, 8;
$L__BB1_149:
	and.b32  	%r75, %r66, 7;
	setp.eq.s32 	%p129, %r75, 0;
	@%p129 bra 	$L__BB1_156;
	and.b32  	%r76, %r66, 3;
	setp.lt.u32 	%p130, %r75, 4;
	@%p130 bra 	$L__BB1_152;
	mul.wide.u32 	%rd222, %r426, 4;
	add.s64 	%rd223, %rd1, %rd222;
	ld.global.u32 	%r402, [%rd223];
	add.s32 	%r403, %r426, %r67;
	mul.wide.s32 	%rd224, %r403, 4;
	add.s64 	%rd225, %rd5, %rd224;
	st.global.u32 	[%rd225], %r402;
	ld.global.u32 	%r404, [%rd223+4];
	st.global.u32 	[%rd225+4], %r404;
	ld.global.u32 	%r405, [%rd223+8];
	st.global.u32 	[%rd225+8], %r405;
	ld.global.u32 	%r406, [%rd223+12];
	st.global.u32 	[%rd225+12], %r406;
	add.s32 	%r426, %r426, 4;
$L__BB1_152:
	setp.eq.s32 	%p131, %r76, 0;
	@%p131 bra 	$L__BB1_156;
	mul.wide.u32 	%rd226, %r426, 4;
	add.s64 	%rd25, %rd1, %rd226;
	ld.global.u32 	%r407, [%rd25];
	add.s32 	%r408, %r426, %r67;
	mul.wide.s32 	%rd227, %r408, 4;
	add.s64 	%rd26, %rd5, %rd227;
	st.global.u32 	[%rd26], %r407;
	setp.eq.s32 	%p132, %r76, 1;
	@%p132 bra 	$L__BB1_156;
	ld.global.u32 	%r409, [%rd25+4];
	st.global.u32 	[%rd26+4], %r409;
	setp.eq.s32 	%p133, %r76, 2;
	@%p133 bra 	$L__BB1_156;
	ld.global.u32 	%r410, [%rd25+8];
	st.global.u32 	[%rd26+8], %r410;
$L__BB1_156:
	mov.b32 	%r411, 0;
	st.global.u32 	[%rd2], %r411;
$L__BB1_157:
	setp.ne.s64 	%p134, %rd9, 0;
	membar.gl;
	@%p134 bra 	$L__BB1_159;
	// begin inline asm
	trap;
	// end inline asm
$L__BB1_159:
	barrier.sync 	0;
	@%p120 bra 	$L__BB1_162;
	// begin inline asm
	atom.add.release.gpu.u32 %r412,[%rd23],%r9;
	// end inline asm
$L__BB1_161:
	// begin inline asm
	ld.acquire.gpu.u32 %r414,[%rd23];
	// end inline asm
	xor.b32  	%r415, %r414, %r412;
	setp.gt.s32 	%p136, %r415, -1;
	@%p136 bra 	$L__BB1_161;
$L__BB1_162:
	barrier.sync 	0;
	ld.global.u8 	%rs7, [d_done];
	setp.eq.s16 	%p137, %rs7, 0;
	@%p137 bra 	$L__BB1_9;
$L__BB1_163:
	ret;
$L__BB1_164:
	mov.b32 	%r364, 0;
	st.global.u32 	[%rd24], %r364;
	shr.s32 	%r365, %r18, 31;
	shr.u32 	%r366, %r365, 27;
	add.s32 	%r367, %r18, %r366;
	shr.s32 	%r368, %r367, 5;
	and.b32  	%r369, %r18, 31;
	mov.b32 	%r370, 1;
	shl.b32 	%r371, %r370, %r369;
	not.b32 	%r372, %r371;
	mul.wide.s32 	%rd212, %r368, 4;
	add.s64 	%rd213, %rd7, %rd212;
	atom.global.and.b32 	%r373, [%rd213], %r372;
	bra.uni 	$L__BB1_156;

}


// ===== COMPILED SASS (sm_100) =====

	.target	sm_100

	.elftype	@"ET_EXEC"


//--------------------- .note.nv.tkinfo           --------------------------
	.section	.note.nv.tkinfo,"",@"SHT_NOTE"
	.sectionflags	@"SHF_NOTE_NV_TKINFO"
	.tkinfo
        /*0018*/ 	.word	0x00000002
        /*0030*/ 	.string	""
        /*0030*/ 	.string	"ptxas"
        /*0030*/ 	.string	"Cuda compilation tools, release 13.0, V13.0.88"
        /*0030*/ 	.string	"Build cuda_13.0.r13.0/compiler.36424714_0"
        /*0030*/ 	.string	"-arch sm_100 -m 64 "



//--------------------- .note.nv.cuinfo           --------------------------
	.section	.note.nv.cuinfo,"",@"SHT_NOTE"
	.sectionflags	@"SHF_NOTE_NV_CUINFO"
        /*0018*/ 	.short	0x0002
        /*001a*/ 	.short	0x0064
        /*001c*/ 	.short	0x0082
	.zero		2


//--------------------- .nv.info                  --------------------------
	.section	.nv.info,"",@"SHT_CUDA_INFO"
	.align	4


	//----- nvinfo : EIATTR_REGCOUNT
	.align		4
        /*0000*/ 	.byte	0x04, 0x2f
        /*0002*/ 	.short	(.L_7 - .L_6)
	.align		4
.L_6:
        /*0004*/ 	.word	index@(_Z15initializeNodesP4Nodeii)
        /*0008*/ 	.word	0x0000000a


	//----- nvinfo : EIATTR_FRAME_SIZE
	.align		4
.L_7:
        /*000c*/ 	.byte	0x04, 0x11
        /*000e*/ 	.short	(.L_9 - .L_8)
	.align		4
.L_8:
        /*0010*/ 	.word	index@(_Z15initializeNodesP4Nodeii)
        /*0014*/ 	.word	0x00000000


	//----- nvinfo : EIATTR_REGCOUNT
	.align		4
.L_9:
        /*0018*/ 	.byte	0x04, 0x2f
        /*001a*/ 	.short	(.L_11 - .L_10)
	.align		4
.L_10:
        /*001c*/ 	.word	index@(_Z11aStarKernelPiiiiP4NodeS_S_PjS_S_PbS_S_iS_)
        /*0020*/ 	.word	0x0000002e


	//----- nvinfo : EIATTR_FRAME_SIZE
	.align		4
.L_11:
        /*0024*/ 	.byte	0x04, 0x11
        /*0026*/ 	.short	(.L_13 - .L_12)
	.align		4
.L_12:
        /*0028*/ 	.word	index@($__internal_1_$__cuda_sm3x_div_rn_noftz_f32_slowpath)
        /*002c*/ 	.word	0x00000008


	//----- nvinfo : EIATTR_FRAME_SIZE
	.align		4
.L_13:
        /*0030*/ 	.byte	0x04, 0x11
        /*0032*/ 	.short	(.L_15 - .L_14)
	.align		4
.L_14:
        /*0034*/ 	.word	index@($__internal_0_$__cuda_sm20_sqrt_rn_f32_slowpath)
        /*0038*/ 	.word	0x00000008


	//----- nvinfo : EIATTR_FRAME_SIZE
	.align		4
.L_15:
        /*003c*/ 	.byte	0x04, 0x11
        /*003e*/ 	.short	(.L_17 - .L_16)
	.align		4
.L_16:
        /*0040*/ 	.word	index@(_Z11aStarKernelPiiiiP4NodeS_S_PjS_S_PbS_S_iS_)
        /*0044*/ 	.word	0x00000008


	//----- nvinfo : EIATTR_MIN_STACK_SIZE
	.align		4
.L_17:
        /*0048*/ 	.byte	0x04, 0x12
        /*004a*/ 	.short	(.L_19 - .L_18)
	.align		4
.L_18:
        /*004c*/ 	.word	index@(_Z11aStarKernelPiiiiP4NodeS_S_PjS_S_PbS_S_iS_)
        /*0050*/ 	.word	0x00000008


	//----- nvinfo : EIATTR_MIN_STACK_SIZE
	.align		4
.L_19:
        /*0054*/ 	.byte	0x04, 0x12
        /*0056*/ 	.short	(.L_21 - .L_20)
	.align		4
.L_20:
        /*0058*/ 	.word	index@(_Z15initializeNodesP4Nodeii)
        /*005c*/ 	.word	0x00000000
.L_21:


//--------------------- .nv.compat                --------------------------
	.section	.nv.compat,"",@"SHT_CUDA_COMPAT_INFO"
	.align	4
        /*0000*/ 	.byte	0x02, 0x09, 0x00, 0x00, 0x02, 0x02, 0x01, 0x00, 0x02, 0x05, 0x05, 0x00, 0x03, 0x07, 0x01, 0x01
        /*0010*/ 	.byte	0x02, 0x03, 0x00, 0x00, 0x02, 0x06, 0x01, 0x00, 0x04, 0x0b, 0x08, 0x00, 0x01, 0x00, 0x00, 0x00
        /*0020*/ 	.byte	0x00, 0x00, 0x00, 0x00


//--------------------- .nv.info._Z11aStarKernelPiiiiP4NodeS_S_PjS_S_PbS_S_iS_ --------------------------
	.section	.nv.info._Z11aStarKernelPiiiiP4NodeS_S_PjS_S_PbS_S_iS_,"",@"SHT_CUDA_INFO"
	.sectionflags	@""
	.align	4


	//----- nvinfo : EIATTR_CUDA_API_VERSION
	.align		4
        /*0000*/ 	.byte	0x04, 0x37
        /*0002*/ 	.short	(.L_23 - .L_22)
.L_22:
        /*0004*/ 	.word	0x00000082


	//----- nvinfo : EIATTR_KPARAM_INFO
	.align		4
.L_23:
        /*0008*/ 	.byte	0x04, 0x17
        /*000a*/ 	.short	(.L_25 - .L_24)
.L_24:
        /*000c*/ 	.word	0x00000000
        /*0010*/ 	.short	0x000e
        /*0012*/ 	.short	0x0068
        /*0014*/ 	.byte	0x00, 0xf5, 0x21, 0x00


	//----- nvinfo : EIATTR_KPARAM_INFO
	.align		4
.L_25:
        /*0018*/ 	.byte	0x04, 0x17
        /*001a*/ 	.short	(.L_27 - .L_26)
.L_26:
        /*001c*/ 	.word	0x00000000
        /*0020*/ 	.short	0x000d
        /*0022*/ 	.short	0x0060
        /*0024*/ 	.byte	0x00, 0xf0, 0x11, 0x00


	//----- nvinfo : EIATTR_KPARAM_INFO
	.align		4
.L_27:
        /*0028*/ 	.byte	0x04, 0x17
        /*002a*/ 	.short	(.L_29 - .L_28)
.L_28:
        /*002c*/ 	.word	0x00000000
        /*0030*/ 	.short	0x000c
        /*0032*/ 	.short	0x0058
        /*0034*/ 	.byte	0x00, 0xf5, 0x21, 0x00


	//----- nvinfo : EIATTR_KPARAM_INFO
	.align		4
.L_29:
        /*0038*/ 	.byte	0x04, 0x17
        /*003a*/ 	.short	(.L_31 - .L_30)
.L_30:
        /*003c*/ 	.word	0x00000000
        /*0040*/ 	.short	0x000b
        /*0042*/ 	.short	0x0050
        /*0044*/ 	.byte	0x00, 0xf5, 0x21, 0x00


	//----- nvinfo : EIATTR_KPARAM_INFO
	.align		4
.L_31:
        /*0048*/ 	.byte	0x04, 0x17
        /*004a*/ 	.short	(.L_33 - .L_32)
.L_32:
        /*004c*/ 	.word	0x00000000
        /*0050*/ 	.short	0x000a
        /*0052*/ 	.short	0x0048
        /*0054*/ 	.byte	0x00, 0xf5, 0x21, 0x00


	//----- nvinfo : EIATTR_KPARAM_INFO
	.align		4
.L_33:
        /*0058*/ 	.byte	0x04, 0x17
        /*005a*/ 	.short	(.L_35 - .L_34)
.L_34:
        /*005c*/ 	.word	0x00000000
        /*0060*/ 	.short	0x0009
        /*0062*/ 	.short	0x0040
        /*0064*/ 	.byte	0x00, 0xf5, 0x21, 0x00


	//----- nvinfo : EIATTR_KPARAM_INFO
	.align		4
.L_35:
        /*0068*/ 	.byte	0x04, 0x17
        /*006a*/ 	.short	(.L_37 - .L_36)
.L_36:
        /*006c*/ 	.word	0x00000000
        /*0070*/ 	.short	0x0008
        /*0072*/ 	.short	0x0038
        /*0074*/ 	.byte	0x00, 0xf5, 0x21, 0x00


	//----- nvinfo : EIATTR_KPARAM_INFO
	.align		4
.L_37:
        /*0078*/ 	.byte	0x04, 0x17
        /*007a*/ 	.short	(.L_39 - .L_38)
.L_38:
        /*007c*/ 	.word	0x00000000
        /*0080*/ 	.short	0x0007
        /*0082*/ 	.short	0x0030
        /*0084*/ 	.byte	0x00, 0xf5, 0x21, 0x00


	//----- nvinfo : EIATTR_KPARAM_INFO
	.align		4
.L_39:
        /*0088*/ 	.byte	0x04, 0x17
        /*008a*/ 	.short	(.L_41 - .L_40)
.L_40:
        /*008c*/ 	.word	0x00000000
        /*0090*/ 	.short	0x0006
        /*0092*/ 	.short	0x0028
        /*0094*/ 	.byte	0x00, 0xf5, 0x21, 0x00


	//----- nvinfo : EIATTR_KPARAM_INFO
	.align		4
.L_41:
        /*0098*/ 	.byte	0x04, 0x17
        /*009a*/ 	.short	(.L_43 - .L_42)
.L_42:
        /*009c*/ 	.word	0x00000000
        /*00a0*/ 	.short	0x0005
        /*00a2*/ 	.short	0x0020
        /*00a4*/ 	.byte	0x00, 0xf5, 0x21, 0x00


	//----- nvinfo : EIATTR_KPARAM_INFO
	.align		4
.L_43:
        /*00a8*/ 	.byte	0x04, 0x17
        /*00aa*/ 	.short	(.L_45 - .L_44)
.L_44:
        /*00ac*/ 	.word	0x00000000
        /*00b0*/ 	.short	0x0004
        /*00b2*/ 	.short	0x0018
        /*00b4*/ 	.byte	0x00, 0xf5, 0x21, 0x00


	//----- nvinfo : EIATTR_KPARAM_INFO
	.align		4
.L_45:
        /*00b8*/ 	.byte	0x04, 0x17
        /*00ba*/ 	.short	(.L_47 - .L_46)
.L_46:
        /*00bc*/ 	.word	0x00000000
        /*00c0*/ 	.short	0x0003
        /*00c2*/ 	.short	0x0010
        /*00c4*/ 	.byte	0x00, 0xf0, 0x11, 0x00


	//----- nvinfo : EIATTR_KPARAM_INFO
	.align		4
.L_47:
        /*00c8*/ 	.byte	0x04, 0x17
        /*00ca*/ 	.short	(.L_49 - .L_48)
.L_48:
        /*00cc*/ 	.word	0x00000000
        /*00d0*/ 	.short	0x0002
        /*00d2*/ 	.short	0x000c
        /*00d4*/ 	.byte	0x00, 0xf0, 0x11, 0x00


	//----- nvinfo : EIATTR_KPARAM_INFO
	.align		4
.L_49:
        /*00d8*/ 	.byte	0x04, 0x17
        /*00da*/ 	.short	(.L_51 - .L_50)
.L_50:
        /*00dc*/ 	.word	0x00000000
        /*00e0*/ 	.short	0x0001
        /*00e2*/ 	.short	0x0008
        /*00e4*/ 	.byte	0x00, 0xf0, 0x11, 0x00


	//----- nvinfo : EIATTR_KPARAM_INFO
	.align		4
.L_51:
        /*00e8*/ 	.byte	0x04, 0x17
        /*00ea*/ 	.short	(.L_53 - .L_52)
.L_52:
        /*00ec*/ 	.word	0x00000000
        /*00f0*/ 	.short	0x0000
        /*00f2*/ 	.short	0x0000
        /*00f4*/ 	.byte	0x00, 0xf5, 0x21, 0x00


	//----- nvinfo : EIATTR_SPARSE_MMA_MASK
	.align		4
.L_53:
        /*00f8*/ 	.byte	0x03, 0x50
        /*00fa*/ 	.short	0x0000


	//----- nvinfo : EIATTR_MAXREG_COUNT
	.align		4
        /*00fc*/ 	.byte	0x03, 0x1b
        /*00fe*/ 	.short	0x00ff


	//----- nvinfo : EIATTR_NUM_BARRIERS
	.align		4
        /*0100*/ 	.byte	0x02, 0x4c
        /*0102*/ 	.byte	0x01
	.zero		1


	//----- nvinfo : EIATTR_EXTERNS
	.align		4
        /*0104*/ 	.byte	0x04, 0x0f
        /*0106*/ 	.short	(.L_55 - .L_54)


	//   ....[0]....
	.align		4
.L_54:
        /*0108*/ 	.word	index@(vprintf)


	//----- nvinfo : EIATTR_MERCURY_ISA_VERSION
	.align		4
.L_55:
        /*010c*/ 	.byte	0x03, 0x5f
        /*010e*/ 	.short	0x0101


	//----- nvinfo : EIATTR_INT_WARP_WIDE_INSTR_OFFSETS
	.align		4
        /*0110*/ 	.byte	0x04, 0x31
        /*0112*/ 	.short	(.L_57 - .L_56)


	//   ....[0]....
.L_56:
        /*0114*/ 	.word	0x000002b0


	//   ....[1]....
        /*0118*/ 	.word	0x00000430


	//   ....[2]....
        /*011c*/ 	.word	0x00000960


	//   ....[3]....
        /*0120*/ 	.word	0x00000a70


	//   ....[4]....
        /*0124*/ 	.word	0x00000c50


	//   ....[5]....
        /*0128*/ 	.word	0x00001620


	//   ....[6]....
        /*012c*/ 	.word	0x000016b0


	//   ....[7]....
        /*0130*/ 	.word	0x00002480


	//   ....[8]....
        /*0134*/ 	.word	0x00002510


	//   ....[9]....
        /*0138*/ 	.word	0x000030f0


	//   ....[10]....
        /*013c*/ 	.word	0x00003180


	//   ....[11]....
        /*0140*/ 	.word	0x00003d70


	//   ....[12]....
        /*0144*/ 	.word	0x00003e00


	//   ....[13]....
        /*0148*/ 	.word	0x00004910


	//   ....[14]....
        /*014c*/ 	.word	0x000049a0


	//   ....[15]....
        /*0150*/ 	.word	0x00005530


	//   ....[16]....
        /*0154*/ 	.word	0x000055c0


	//   ....[17]....
        /*0158*/ 	.word	0x00006130


	//   ....[18]....
        /*015c*/ 	.word	0x000061c0


	//   ....[19]....
        /*0160*/ 	.word	0x00006d50


	//   ....[20]....
        /*0164*/ 	.word	0x00006de0


	//   ....[21]....
        /*0168*/ 	.word	0x000071a0


	//   ....[22]....
        /*016c*/ 	.word	0x000072b0


	//   ....[23]....
        /*0170*/ 	.word	0x00007470


	//   ....[24]....
        /*0174*/ 	.word	0x000074e0


	//   ....[25]....
        /*0178*/ 	.word	0x00007d50


	//   ....[26]....
        /*017c*/ 	.word	0x00007e60


	//----- nvinfo : EIATTR_COOP_GROUP_MASK_REGIDS
	.align		4
.L_57:
        /*0180*/ 	.byte	0x04, 0x29
        /*0182*/ 	.short	(.L_59 - .L_58)


	//   ....[0]....
.L_58:
        /*0184*/ 	.word	0xffffffff


	//   ....[1]....
        /*0188*/ 	.word	0xffffffff


	//   ....[2]....
        /*018c*/ 	.word	0xffffffff


	//   ....[3]....
        /*0190*/ 	.word	0xffffffff


	//   ....[4]....
        /*0194*/ 	.word	0xffffffff


	//   ....[5]....
        /*0198*/ 	.word	0xffffffff


	//   ....[6]....
        /*019c*/ 	.word	0xffffffff


	//   ....[7]....
        /*01a0*/ 	.word	0xffffffff


	//   ....[8]....
        /*01a4*/ 	.word	0x0500000f


	//   ....[9]....
        /*01a8*/ 	.word	0x0500000f


	//   ....[10]....
        /*01ac*/ 	.word	0x0500000f


	//   ....[11]....
        /*01b0*/ 	.word	0x0500000f


	//   ....[12]....
        /*01b4*/ 	.word	0x0500000f


	//   ....[13]....
        /*01b8*/ 	.word	0x0500000f


	//   ....[14]....
        /*01bc*/ 	.word	0x0500000f


	//----- nvinfo : EIATTR_COOP_GROUP_INSTR_OFFSETS
	.align		4
.L_59:
        /*01c0*/ 	.byte	0x04, 0x28
        /*01c2*/ 	.short	(.L_61 - .L_60)


	//   ....[0]....
.L_60:
        /*01c4*/ 	.word	0x00000260


	//   ....[1]....
        /*01c8*/ 	.word	0x000004e0


	//   ....[2]....
        /*01cc*/ 	.word	0x00000920


	//   ....[3]....
        /*01d0*/ 	.word	0x00000b20


	//   ....[4]....
        /*01d4*/ 	.word	0x00007160


	//   ....[5]....
        /*01d8*/ 	.word	0x00007360


	//   ....[6]....
        /*01dc*/ 	.word	0x00007d10


	//   ....[7]....
        /*01e0*/ 	.word	0x00007f10


	//   ....[8]....
        /*01e4*/ 	.word	0x00008000


	//   ....[9]....
        /*01e8*/ 	.word	0x000080c0


	//   ....[10]....
        /*01ec*/ 	.word	0x00008180


	//   ....[11]....
        /*01f0*/ 	.word	0x00008240


	//   ....[12]....
        /*01f4*/ 	.word	0x00008300


	//   ....[13]....
        /*01f8*/ 	.word	0x000083c0


	//   ....[14]....
        /*01fc*/ 	.word	0x00008480


	//----- nvinfo : EIATTR_VRC_CTA_INIT_COUNT
	.align		4
.L_61:
        /*0200*/ 	.byte	0x02, 0x4a
	.zero		1
	.zero		1


	//----- nvinfo : EIATTR_SYSCALL_OFFSETS
	.align		4
        /*0204*/ 	.byte	0x04, 0x46
        /*0206*/ 	.short	(.L_63 - .L_62)


	//   ....[0]....
.L_62:
        /*0208*/ 	.word	0x000017b0


	//   ....[1]....
        /*020c*/ 	.word	0x000019a0


	//   ....[2]....
        /*0210*/ 	.word	0x00002370


	//   ....[3]....
        /*0214*/ 	.word	0x000025e0


	//   ....[4]....
        /*0218*/ 	.word	0x00002fe0


	//   ....[5]....
        /*021c*/ 	.word	0x00003250


	//   ....[6]....
        /*0220*/ 	.word	0x00003c60


	//   ....[7]....
        /*0224*/ 	.word	0x00003ed0


	//   ....[8]....
        /*0228*/ 	.word	0x00004800


	//   ....[9]....
        /*022c*/ 	.word	0x00004a70


	//   ....[10]....
        /*0230*/ 	.word	0x00005420


	//   ....[11]....
        /*0234*/ 	.word	0x00005690


	//   ....[12]....
        /*0238*/ 	.word	0x00006020


	//   ....[13]....
        /*023c*/ 	.word	0x00006290


	//   ....[14]....
        /*0240*/ 	.word	0x00006c40


	//   ....[15]....
        /*0244*/ 	.word	0x00006eb0


	//----- nvinfo : EIATTR_EXIT_INSTR_OFFSETS
	.align		4
.L_63:
        /*0248*/ 	.byte	0x04, 0x1c
        /*024a*/ 	.short	(.L_65 - .L_64)


	//   ....[0]....
.L_64:
        /*024c*/ 	.word	0x00000520


	//   ....[1]....
        /*0250*/ 	.word	0x00000b60


	//   ....[2]....
        /*0254*/ 	.word	0x000073a0


	//   ....[3]....
        /*0258*/ 	.word	0x00007f60


	//----- nvinfo : EIATTR_CRS_STACK_SIZE
	.align		4
.L_65:
        /*025c*/ 	.byte	0x04, 0x1e
        /*025e*/ 	.short	(.L_67 - .L_66)
.L_66:
        /*0260*/ 	.word	0x00000000


	//----- nvinfo : EIATTR_CBANK_PARAM_SIZE
	.align		4
.L_67:
        /*0264*/ 	.byte	0x03, 0x19
        /*0266*/ 	.short	0x0070


	//----- nvinfo : EIATTR_PARAM_CBANK
	.align		4
        /*0268*/ 	.byte	0x04, 0x0a
        /*026a*/ 	.short	(.L_69 - .L_68)
	.align		4
.L_68:
        /*026c*/ 	.word	index@(.nv.constant0._Z11aStarKernelPiiiiP4NodeS_S_PjS_S_PbS_S_iS_)
        /*0270*/ 	.short	0x0380
        /*0272*/ 	.short	0x0070


	//----- nvinfo : EIATTR_SW_WAR
	.align		4
.L_69:
        /*0274*/ 	.byte	0x04, 0x36
        /*0276*/ 	.short	(.L_71 - .L_70)
.L_70:
        /*0278*/ 	.word	0x00000008
.L_71:


//--------------------- .nv.info._Z15initializeNodesP4Nodeii --------------------------
	.section	.nv.info._Z15initializeNodesP4Nodeii,"",@"SHT_CUDA_INFO"
	.sectionflags	@""
	.align	4


	//----- nvinfo : EIATTR_CUDA_API_VERSION
	.align		4
        /*0000*/ 	.byte	0x04, 0x37
        /*0002*/ 	.short	(.L_73 - .L_72)
.L_72:
        /*0004*/ 	.word	0x00000082


	//----- nvinfo : EIATTR_KPARAM_INFO
	.align		4
.L_73:
        /*0008*/ 	.byte	0x04, 0x17
        /*000a*/ 	.short	(.L_75 - .L_74)
.L_74:
        /*000c*/ 	.word	0x00000000
        /*0010*/ 	.short	0x0002
        /*0012*/ 	.short	0x000c
        /*0014*/ 	.byte	0x00, 0xf0, 0x11, 0x00


	//----- nvinfo : EIATTR_KPARAM_INFO
	.align		4
.L_75:
        /*0018*/ 	.byte	0x04, 0x17
        /*001a*/ 	.short	(.L_77 - .L_76)
.L_76:
        /*001c*/ 	.word	0x00000000
        /*0020*/ 	.short	0x0001
        /*0022*/ 	.short	0x0008
        /*0024*/ 	.byte	0x00, 0xf0, 0x11, 0x00


	//----- nvinfo : EIATTR_KPARAM_INFO
	.align		4
.L_77:
        /*0028*/ 	.byte	0x04, 0x17
        /*002a*/ 	.short	(.L_79 - .L_78)
.L_78:
        /*002c*/ 	.word	0x00000000
        /*0030*/ 	.short	0x0000
        /*0032*/ 	.short	0x0000
        /*0034*/ 	.byte	0x00, 0xf5, 0x21, 0x00


	//----- nvinfo : EIATTR_SPARSE_MMA_MASK
	.align		4
.L_79:
        /*0038*/ 	.byte	0x03, 0x50
        /*003a*/ 	.short	0x0000


	//----- nvinfo : EIATTR_MAXREG_COUNT
	.align		4
        /*003c*/ 	.byte	0x03, 0x1b
        /*003e*/ 	.short	0x00ff


	//----- nvinfo : EIATTR_MERCURY_ISA_VERSION
	.align		4
        /*0040*/ 	.byte	0x03, 0x5f
        /*0042*/ 	.short	0x0101


	//----- nvinfo : EIATTR_VRC_CTA_INIT_COUNT
	.align		4
        /*0044*/ 	.byte	0x02, 0x4a
	.zero		1
	.zero		1


	//----- nvinfo : EIATTR_EXIT_INSTR_OFFSETS
	.align		4
        /*0048*/ 	.byte	0x04, 0x1c
        /*004a*/ 	.short	(.L_81 - .L_80)


	//   ....[0]....
.L_80:
        /*004c*/ 	.word	0x00000080


	//   ....[1]....
        /*0050*/ 	.word	0x00000120


	//----- nvinfo : EIATTR_CBANK_PARAM_SIZE
	.align		4
.L_81:
        /*0054*/ 	.byte	0x03, 0x19
        /*0056*/ 	.short	0x0010


	//----- nvinfo : EIATTR_PARAM_CBANK
	.align		4
        /*0058*/ 	.byte	0x04, 0x0a
        /*005a*/ 	.short	(.L_83 - .L_82)
	.align		4
.L_82:
        /*005c*/ 	.word	index@(.nv.constant0._Z15initializeNodesP4Nodeii)
        /*0060*/ 	.short	0x0380
        /*0062*/ 	.short	0x0010


	//----- nvinfo : EIATTR_SW_WAR
	.align		4
.L_83:
        /*0064*/ 	.byte	0x04, 0x36
        /*0066*/ 	.short	(.L_85 - .L_84)
.L_84:
        /*0068*/ 	.word	0x00000008
.L_85:


//--------------------- .nv.callgraph             --------------------------
	.section	.nv.callgraph,"",@"SHT_CUDA_CALLGRAPH"
	.align	4
	.sectionentsize	8
	.align		4
        /*0000*/ 	.word	0x00000000
	.align		4
        /*0004*/ 	.word	0xffffffff
	.align		4
        /*0008*/ 	.word	index@(_Z11aStarKernelPiiiiP4NodeS_S_PjS_S_PbS_S_iS_)
	.align		4
        /*000c*/ 	.word	index@(vprintf)
	.align		4
        /*0010*/ 	.word	0x00000000
	.align		4
        /*0014*/ 	.word	0xfffffffe
	.align		4
        /*0018*/ 	.word	0x00000000
	.align		4
        /*001c*/ 	.word	0xfffffffd
	.align		4
        /*0020*/ 	.word	0x00000000
	.align		4
        /*0024*/ 	.word	0xfffffffc


//--------------------- .nv.constant4             --------------------------
	.section	.nv.constant4,"a",@progbits
	.align	8
	.align		8
.nv.constant4:
        /*0000*/ 	.dword	vprintf
	.align		8
        /*0008*/ 	.dword	d_currentBin
	.align		8
        /*0010*/ 	.dword	d_done
	.align		8
        /*0018*/ 	.dword	d_localFound
	.align		8
        /*0020*/ 	.dword	$str
	.align		8
        /*0028*/ 	.dword	$str$1


//--------------------- .nv.constant3             --------------------------
	.section	.nv.constant3,"a",@progbits
	.align	4
.nv.constant3:
	.type		BIN_SIZE_DEVICE,@object
	.size		BIN_SIZE_DEVICE,(.L_0 - BIN_SIZE_DEVICE)
BIN_SIZE_DEVICE:
	.zero		4
.L_0:


//--------------------- .text._Z11aStarKernelPiiiiP4NodeS_S_PjS_S_PbS_S_iS_ --------------------------
	.section	.text._Z11aStarKernelPiiiiP4NodeS_S_PjS_S_PbS_S_iS_,"ax",@progbits
	.align	128
        .global         _Z11aStarKernelPiiiiP4NodeS_S_PjS_S_PbS_S_iS_
        .type           _Z11aStarKernelPiiiiP4NodeS_S_PjS_S_PbS_S_iS_,@function
        .size           _Z11aStarKernelPiiiiP4NodeS_S_PjS_S_PbS_S_iS_,(.L_x_214 - _Z11aStarKernelPiiiiP4NodeS_S_PjS_S_PbS_S_iS_)
        .other          _Z11aStarKernelPiiiiP4NodeS_S_PjS_S_PbS_S_iS_,@"STO_CUDA_ENTRY STV_DEFAULT"
_Z11aStarKernelPiiiiP4NodeS_S_PjS_S_PbS_S_iS_:
.text._Z11aStarKernelPiiiiP4NodeS_S_PjS_S_PbS_S_iS_:
[----:B------:R-:W0:Y:S01]  /*0000*/  LDC R1, c[0x0][0x37c] ;  /* 0x0000df00ff017b82 */ /* 0x000e220000000800 */
[----:B------:R-:W1:Y:S07]  /*0010*/  S2R R23, SR_TID.X ;  /* 0x0000000000177919 */ /* 0x000e6e0000002100 */
[----:B------:R-:W1:Y:S01]  /*0020*/  S2UR UR38, SR_CTAID.X ;  /* 0x00000000002679c3 */ /* 0x000e620000002500 */
[----:B------:R-:W-:-:S05]  /*0030*/  CS2R.32 R43, SR_CgaSize ;  /* 0x00000000002b7805 */ /* 0x000fca0000008a00 */
[----:B------:R-:W-:-:S05]  /*0040*/  IMAD R43, R43, -0xa0, RZ ;  /* 0xffffff602b2b7824 */ /* 0x000fca00078e02ff */
[----:B------:R-:W-:-:S14]  /*0050*/  R2UR UR39, R43 ;  /* 0x000000002b2772ca */ /* 0x000fdc00000e0000 */
[----:B------:R-:W2:Y:S01]  /*0060*/  LDCU UR39, c[0x0][UR39+0x258] ;  /* 0x00004b00272777ac */ /* 0x000ea20008000800 */
[----:B0-----:R-:W-:Y:S01]  /*0070*/  VIADD R1, R1, 0xfffffff8 ;  /* 0xfffffff801017836 */ /* 0x001fe20000000000 */
[----:B------:R-:W0:Y:S01]  /*0080*/  LDCU UR5, c[0x0][0x2fc] ;  /* 0x00005f80ff0577ac */ /* 0x000e220008000800 */
[----:B------:R-:W3:Y:S01]  /*0090*/  LDC R0, c[0x0][0x360] ;  /* 0x0000d800ff007b82 */ /* 0x000ee20000000800 */
[----:B------:R-:W4:Y:S01]  /*00a0*/  LDCU UR6, c[0x0][0x370] ;  /* 0x00006e00ff0677ac */ /* 0x000f220008000800 */
[----:B------:R-:W5:Y:S06]  /*00b0*/  LDCU UR7, c[0x0][0x374] ;  /* 0x00006e80ff0777ac */ /* 0x000f6c0008000800 */
[----:B------:R-:W5:Y:S01]  /*00c0*/  LDC R3, c[0x0][0x378] ;  /* 0x0000de00ff037b82 */ /* 0x000f620000000800 */
[----:B------:R-:W-:-:S05]  /*00d0*/  CS2R.32 R43, SR_CgaSize ;  /* 0x00000000002b7805 */ /* 0x000fca0000008a00 */
[----:B------:R-:W-:-:S05]  /*00e0*/  IMAD R43, R43, -0xa0, RZ ;  /* 0xffffff602b2b7824 */ /* 0x000fca00078e02ff */
[----:B------:R-:W-:-:S14]  /*00f0*/  R2UR UR40, R43 ;  /* 0x000000002b2872ca */ /* 0x000fdc00000e0000 */
[----:B------:R-:W0:Y:S01]  /*0100*/  LDCU UR40, c[0x0][UR40+0x254] ;  /* 0x00004a80282877ac */ /* 0x000e220008000800 */
[----:B--2---:R-:W-:Y:S01]  /*0110*/  IMAD.U32 R42, RZ, RZ, UR39 ;  /* 0x00000027ff2a7e24 */ /* 0x004fe2000f8e00ff */
[----:B------:R-:W2:Y:S01]  /*0120*/  LDCU.64 UR36, c[0x0][0x358] ;  /* 0x00006b00ff2477ac */ /* 0x000ea20008000a00 */
[----:B------:R-:W2:Y:S01]  /*0130*/  LDCU UR4, c[0x0][0x2f8] ;  /* 0x00005f00ff0477ac */ /* 0x000ea20008000800 */
[----:B------:R-:W-:Y:S01]  /*0140*/  UISETP.NE.U32.AND UP0, UPT, UR39, URZ, UPT ;  /* 0x000000ff2700728c */ /* 0x000fe2000bf05070 */
[----:B-1----:R-:W-:Y:S01]  /*0150*/  LOP3.LUT P0, R19, R23, UR38, RZ, 0xfc, !PT ;  /* 0x0000002617137c12 */ /* 0x002fe2000f80fcff */
[----:B---3--:R-:W-:Y:S02]  /*0160*/  IMAD R22, R0, UR38, R23 ;  /* 0x0000002600167c24 */ /* 0x008fe4000f8e0217 */
[----:B0-----:R-:W-:Y:S02]  /*0170*/  UISETP.NE.AND.EX UP0, UPT, UR40, URZ, UPT, UP0 ;  /* 0x000000ff2800728c */ /* 0x001fe4000bf05300 */
[----:B------:R-:W-:-:S02]  /*0180*/  IMAD.U32 R43, RZ, RZ, UR40 ;  /* 0x00000028ff2b7e24 */ /* 0x000fc4000f8e00ff */
[----:B-----5:R-:W-:-:S06]  /*0190*/  IMAD R3, R3, UR7, RZ ;  /* 0x0000000703037c24 */ /* 0x020fcc000f8e02ff */
[----:B------:R-:W2:Y:S01]  /*01a0*/  @!P0 LDC.64 R4, c[0x4][0x10] ;  /* 0x01000400ff048b82 */ /* 0x000ea20000000a00 */
[----:B----4-:R-:W-:-:S07]  /*01b0*/  IMAD R3, R3, UR6, RZ ;  /* 0x0000000603037c24 */ /* 0x010fce000f8e02ff */
[----:B------:R-:W0:Y:S01]  /*01c0*/  @!P0 LDC.64 R6, c[0x4][0x18] ;  /* 0x01000600ff068b82 */ /* 0x000e220000000a00 */
[----:B--2---:R1:W-:Y:S04]  /*01d0*/  @!P0 STG.E.U8 desc[UR36][R4.64], RZ ;  /* 0x000000ff04008986 */ /* 0x0043e8000c101124 */
[----:B0-----:R1:W-:Y:S01]  /*01e0*/  @!P0 STG.E.U8 desc[UR36][R6.64], RZ ;  /* 0x000000ff06008986 */ /* 0x0013e2000c101124 */
[----:B------:R-:W-:-:S04]  /*01f0*/  IADD3 R2, P0, PT, R1, UR4, RZ ;  /* 0x0000000401027c10 */ /* 0x000fc8000ff1e0ff */
[----:B------:R-:W-:Y:S01]  /*0200*/  IADD3.X R16, PT, PT, RZ, UR5, RZ, P0, !PT ;  /* 0x00000005ff107c10 */ /* 0x000fe200087fe4ff */
[----:B------:R-:W-:Y:S08]  /*0210*/  BRA.U UP0, `(.L_x_0) ;  /* 0x0000000100047547 */ /* 0x000ff0000b800000 */
[----:B------:R-:W-:Y:S05]  /*0220*/  BPT.TRAP 0x1 ;  /* 0x000000040000795c */ /* 0x000fea0000300000 */
.L_x_0:
[----:B-1----:R-:W0:Y:S01]  /*0230*/  S2R R4, SR_TID.Y ;  /* 0x0000000000047919 */ /* 0x002e220000002200 */
[----:B------:R-:W-:Y:S01]  /*0240*/  BSSY B0, `(.L_x_1) ;  /* 0x0000027000007945 */ /* 0x000fe20003800000 */
[----:B------:R-:W1:Y:S01]  /*0250*/  S2R R6, SR_TID.Z ;  /* 0x0000000000067919 */ /* 0x000e620000002300 */
[----:B------:R-:W-:Y:S01]  /*0260*/  BAR.SYNC.DEFER_BLOCKING 0x0 ;  /* 0x0000000000007b1d */ /* 0x000fe20000010000 */
[----:B0-----:R-:W-:-:S05]  /*0270*/  IMAD.IADD R23, R23, 0x1, R4 ;  /* 0x0000000117177824 */ /* 0x001fca00078e0204 */
[----:B-1----:R-:W-:-:S13]  /*0280*/  LOP3.LUT P0, R23, R23, RZ, R6, 0xfa, !PT ;  /* 0x000000ff17177212 */ /* 0x002fda000780fa06 */
[----:B------:R-:W-:Y:S05]  /*0290*/  @P0 BRA `(.L_x_2) ;  /* 0x0000000000840947 */ /* 0x000fea0003800000 */
[----:B------:R-:W0:Y:S01]  /*02a0*/  S2R R4, SR_CTAID.Y ;  /* 0x0000000000047919 */ /* 0x000e220000002600 */
[----:B------:R-:W-:Y:S02]  /*02b0*/  VOTEU.ANY UR4, UPT, PT ;  /* 0x0000000000047886 */ /* 0x000fe400038e0100 */
[----:B------:R-:W1:Y:S01]  /*02c0*/  FLO.U32 R6, UR4 ;  /* 0x0000000400067d00 */ /* 0x000e6200080e0000 */
[----:B------:R-:W2:Y:S01]  /*02d0*/  S2R R5, SR_CTAID.Z ;  /* 0x0000000000057919 */ /* 0x000ea20000002700 */
[----:B------:R-:W-:Y:S01]  /*02e0*/  UPOPC UR5, UR4 ;  /* 0x00000004000572bf */ /* 0x000fe20008000000 */
[----:B------:R-:W1:Y:S01]  /*02f0*/  S2R R7, SR_LANEID ;  /* 0x0000000000077919 */ /* 0x000e620000000000 */
[----:B0-----:R-:W-:Y:S02]  /*0300*/  VIADD R4, R4, UR38 ;  /* 0x0000002604047c36 */ /* 0x001fe40008000000 */
[----:B--2---:R-:W-:Y:S01]  /*0310*/  IMAD.MOV R5, RZ, RZ, -R5 ;  /* 0x000000ffff057224 */ /* 0x004fe200078e0a05 */
[----:B-1----:R-:W-:-:S04]  /*0320*/  ISETP.EQ.U32.AND P1, PT, R6, R7, PT ;  /* 0x000000070600720c */ /* 0x002fc80003f22070 */
[----:B------:R-:W-:Y:S02]  /*0330*/  ISETP.NE.AND P0, PT, R4, R5, PT ;  /* 0x000000050400720c */ /* 0x000fe40003f05270 */
[----:B------:R-:W-:-:S04]  /*0340*/  IADD3 R4, PT, PT, -R3, -0x7fffffff, RZ ;  /* 0x8000000103047810 */ /* 0x000fc80007ffe1ff */
[----:B------:R-:W-:-:S05]  /*0350*/  SEL R4, R4, 0x1, !P0 ;  /* 0x0000000104047807 */ /* 0x000fca0004000000 */
[----:B------:R-:W-:Y:S01]  /*0360*/  IMAD R5, R4, UR5, RZ ;  /* 0x0000000504057c24 */ /* 0x000fe2000f8e02ff */
[----:B------:R-:W-:Y:S01]  /*0370*/  @!PT LDS RZ, [RZ] ;  /* 0x00000000fffff984 */ /* 0x000fe20000000800 */
[----:B------:R-:W-:Y:S01]  /*0380*/  @!PT LDS RZ, [RZ] ;  /* 0x00000000fffff984 */ /* 0x000fe20000000800 */
[----:B------:R-:W-:Y:S01]  /*0390*/  @!PT LDS RZ, [RZ] ;  /* 0x00000000fffff984 */ /* 0x000fe20000000800 */
[----:B------:R-:W-:Y:S01]  /*03a0*/  @!PT LDS RZ, [RZ] ;  /* 0x00000000fffff984 */ /* 0x000fe20000000800 */
[----:B------:R-:W-:-:S00]  /*03b0*/  @P1 MEMBAR.ALL.CTA ;  /* 0x0000000000001992 */ /* 0x000fc00000008000 */
[----:B------:R-:W-:Y:S06]  /*03c0*/  @P1 MEMBAR.ALL.GPU ;  /* 0x0000000000001992 */ /* 0x000fec000000a000 */
[----:B------:R-:W-:-:S00]  /*03d0*/  @P1 ERRBAR ;  /* 0x00000000000019ab */ /* 0x000fc00000000000 */
[----:B------:R-:W-:Y:S06]  /*03e0*/  @P1 CGAERRBAR ;  /* 0x00000000000015ab */ /* 0x000fec0000000000 */
[----:B------:R-:W2:Y:S01]  /*03f0*/  @P1 ATOM.E.ADD.STRONG.GPU PT, R5, desc[UR36][R42.64+0x4], R5 ;  /* 0x800004052a05198a */ /* 0x000ea200081ef124 */
[----:B------:R-:W0:Y:S02]  /*0400*/  S2R R8, SR_LTMASK ;  /* 0x0000000000087919 */ /* 0x000e240000003900 */
[----:B0-----:R-:W-:-:S06]  /*0410*/  LOP3.LUT R8, R8, UR4, RZ, 0xc0, !PT ;  /* 0x0000000408087c12 */ /* 0x001fcc000f8ec0ff */
[----:B------:R-:W0:Y:S01]  /*0420*/  POPC R8, R8 ;  /* 0x0000000800087309 */ /* 0x000e220000000000 */
[----:B--2---:R-:W0:Y:S02]  /*0430*/  SHFL.IDX PT, R7, R5, R6, 0x1f ;  /* 0x00001f0605077589 */ /* 0x004e2400000e0000 */
[----:B0-----:R-:W-:-:S07]  /*0440*/  IMAD R4, R4, R8, R7 ;  /* 0x0000000804047224 */ /* 0x001fce00078e0207 */
.L_x_3:
[----:B------:R-:W2:Y:S04]  /*0450*/  LD.E.STRONG.GPU R5, desc[UR36][R42.64+0x4] ;  /* 0x000004242a057980 */ /* 0x000ea8000c10f900 */
[----:B--2---:R-:W-:Y:S01]  /*0460*/  CCTL.IVALL ;  /* 0x00000000ff00798f */ /* 0x004fe20002000000 */
[----:B------:R-:W-:Y:S05]  /*0470*/  YIELD ;  /* 0x0000000000007946 */ /* 0x000fea0003800000 */
[----:B------:R-:W-:-:S04]  /*0480*/  LOP3.LUT R5, R5, R4, RZ, 0x3c, !PT ;  /* 0x0000000405057212 */ /* 0x000fc800078e3cff */
[----:B------:R-:W-:-:S13]  /*0490*/  ISETP.GT.AND P0, PT, R5, -0x1, PT ;  /* 0xffffffff0500780c */ /* 0x000fda0003f04270 */
[----:B------:R-:W-:Y:S05]  /*04a0*/  @P0 BRA `(.L_x_3) ;  /* 0xfffffffc00e80947 */ /* 0x000fea000383ffff */
.L_x_2:
[----:B------:R-:W-:Y:S05]  /*04b0*/  BSYNC B0 ;  /* 0x0000000000007941 */ /* 0x000fea0003800000 */
.L_x_1:
[----:B------:R-:W-:-:S03]  /*04c0*/  UMOV UR4, 0xffffffff ;  /* 0xffffffff00047882 */ /* 0x000fc60000000000 */
[----:B------:R-:W-:Y:S05]  /*04d0*/  BRA.DIV UR4, `(.L_x_4) ;  /* 0x0000007a04ac7947 */ /* 0x000fea000b800000 */
[----:B------:R-:W-:Y:S06]  /*04e0*/  BAR.SYNC.DEFER_BLOCKING 0x0 ;  /* 0x0000000000007b1d */ /* 0x000fec0000010000 */
.L_x_180:
[----:B------:R-:W0:Y:S02]  /*04f0*/  LDC.64 R4, c[0x4][0x10] ;  /* 0x01000400ff047b82 */ /* 0x000e240000000a00 */
[----:B0-----:R-:W2:Y:S02]  /*0500*/  LDG.E.U8 R4, desc[UR36][R4.64] ;  /* 0x0000002404047981 */ /* 0x001ea4000c1e1100 */
[----:B--2---:R-:W-:-:S13]  /*0510*/  ISETP.NE.AND P0, PT, R4, RZ, PT ;  /* 0x000000ff0400720c */ /* 0x004fda0003f05270 */
[----:B------:R-:W-:Y:S05]  /*0520*/  @P0 EXIT ;  /* 0x000000000000094d */ /* 0x000fea0003800000 */
[----:B------:R-:W0:Y:S01]  /*0530*/  LDC.64 R4, c[0x0][0x388] ;  /* 0x0000e200ff047b82 */ /* 0x000e220000000a00 */
[----:B------:R-:W1:Y:S01]  /*0540*/  LDCU UR5, c[0x0][0x364] ;  /* 0x00006c80ff0577ac */ /* 0x000e620008000800 */
[----:B------:R-:W-:Y:S01]  /*0550*/  IADD3 R26, PT, PT, -R3, -0x7fffffff, RZ ;  /* 0x80000001031a7810 */ /* 0x000fe20007ffe1ff */
[----:B------:R-:W2:Y:S05]  /*0560*/  LDCU UR6, c[0x0][0x368] ;  /* 0x00006d00ff0677ac */ /* 0x000eaa0008000800 */
[----:B------:R-:W3:Y:S08]  /*0570*/  S2UR UR4, SR_CTAID.Y ;  /* 0x00000000000479c3 */ /* 0x000ef00000002600 */
[----:B------:R-:W4:Y:S08]  /*0580*/  S2UR UR7, SR_CTAID.Z ;  /* 0x00000000000779c3 */ /* 0x000f300000002700 */
[----:B------:R-:W5:Y:S01]  /*0590*/  LDC R6, c[0x0][0x390] ;  /* 0x0000e400ff067b82 */ /* 0x000f620000000800 */
[-C--:B0-----:R-:W-:Y:S01]  /*05a0*/  IMAD R24, R5, R4.reuse, RZ ;  /* 0x0000000405187224 */ /* 0x081fe200078e02ff */
[----:B------:R-:W-:Y:S01]  /*05b0*/  I2FP.F32.S32 R25, R5 ;  /* 0x0000000500197245 */ /* 0x000fe20000201400 */
[----:B------:R-:W-:-:S02]  /*05c0*/  IMAD R4, R4, R4, RZ ;  /* 0x0000000404047224 */ /* 0x000fc400078e02ff */
[----:B-1----:R-:W-:Y:S01]  /*05d0*/  IMAD R5, R3, UR5, RZ ;  /* 0x0000000503057c24 */ /* 0x002fe2000f8e02ff */
[----:B------:R-:W-:Y:S01]  /*05e0*/  ISETP.GT.AND P0, PT, R24, RZ, PT ;  /* 0x000000ff1800720c */ /* 0x000fe20003f04270 */
[----:B---3--:R-:W-:Y:S01]  /*05f0*/  UIADD3 UR4, UPT, UPT, UR38, UR4, URZ ;  /* 0x0000000426047290 */ /* 0x008fe2000fffe0ff */
[----:B------:R-:W-:Y:S01]  /*0600*/  I2FP.F32.U32 R4, R4 ;  /* 0x0000000400047245 */ /* 0x000fe20000201000 */
[----:B------:R-:W-:-:S04]  /*0610*/  IMAD R5, R5, R0, RZ ;  /* 0x0000000005057224 */ /* 0x000fc800078e02ff */
[----:B------:R-:W-:Y:S01]  /*0620*/  FFMA R25, R25, R25, R4 ;  /* 0x0000001919197223 */ /* 0x000fe20000000004 */
[----:B--2---:R-:W-:Y:S01]  /*0630*/  IMAD R27, R5, UR6, RZ ;  /* 0x00000006051b7c24 */ /* 0x004fe2000f8e02ff */
[----:B----4-:R-:W-:-:S04]  /*0640*/  IADD3 R7, PT, PT, RZ, -UR7, RZ ;  /* 0x80000007ff077c10 */ /* 0x010fc8000fffe0ff */
[----:B------:R-:W-:Y:S02]  /*0650*/  ISETP.NE.AND P1, PT, R7, UR4, PT ;  /* 0x0000000407007c0c */ /* 0x000fe4000bf25270 */
[----:B-----5:R-:W-:Y:S02]  /*0660*/  ISETP.NE.AND P0, PT, R6, -0x1, P0 ;  /* 0xffffffff0600780c */ /* 0x020fe40000705270 */
[----:B------:R-:W-:Y:S02]  /*0670*/  SEL R26, R26, 0x1, !P1 ;  /* 0x000000011a1a7807 */ /* 0x000fe40004800000 */
[----:B------:R-:W-:-:S09]  /*0680*/  P2R R35, PR, RZ, 0x1 ;  /* 0x00000001ff237803 */ /* 0x000fd20000000000 */
.L_x_177:
[----:B------:R-:W-:Y:S01]  /*0690*/  ISETP.NE.AND P0, PT, R19, RZ, PT ;  /* 0x000000ff1300720c */ /* 0x000fe20003f05270 */
[----:B------:R-:W-:Y:S05]  /*06a0*/  YIELD ;  /* 0x0000000000007946 */ /* 0x000fea0003800000 */
[----:B------:R-:W-:Y:S07]  /*06b0*/  BSSY.RECONVERGENT B0, `(.L_x_5) ;  /* 0x0000020000007945 */ /* 0x000fee0003800200 */
[----:B-1-345:R-:W-:Y:S05]  /*06c0*/  @P0 BRA `(.L_x_6) ;  /* 0x0000000000780947 */ /* 0x03afea0003800000 */
[----:B------:R-:W0:Y:S01]  /*06d0*/  LDC.64 R4, c[0x4][0x8] ;  /* 0x01000200ff047b82 */ /* 0x000e220000000a00 */
[----:B------:R-:W1:Y:S01]  /*06e0*/  LDCU UR4, c[0x0][0x3e0] ;  /* 0x00007c00ff0477ac */ /* 0x000e620008000800 */
[----:B------:R-:W-:Y:S02]  /*06f0*/  IMAD.MOV.U32 R7, RZ, RZ, -0x1 ;  /* 0xffffffffff077424 */ /* 0x000fe400078e00ff */
[----:B------:R-:W-:Y:S01]  /*0700*/  IMAD.MOV.U32 R3, RZ, RZ, -0x1 ;  /* 0xffffffffff037424 */ /* 0x000fe200078e00ff */
[----:B-1----:R-:W-:Y:S02]  /*0710*/  UISETP.GE.AND UP0, UPT, UR4, 0x1, UPT ;  /* 0x000000010400788c */ /* 0x002fe4000bf06270 */
[----:B0-----:R0:W-:Y:S07]  /*0720*/  STG.E desc[UR36][R4.64], R7 ;  /* 0x0000000704007986 */ /* 0x0011ee000c101924 */
[----:B------:R-:W-:Y:S05]  /*0730*/  BRA.U !UP0, `(.L_x_7) ;  /* 0x0000000108487547 */ /* 0x000fea000b800000 */
[----:B0-----:R-:W0:Y:S01]  /*0740*/  LDC.64 R6, c[0x0][0x3b0] ;  /* 0x0000ec00ff067b82 */ /* 0x001e220000000a00 */
[----:B------:R-:W-:Y:S01]  /*0750*/  BSSY.RECONVERGENT B1, `(.L_x_7) ;  /* 0x0000010000017945 */ /* 0x000fe20003800200 */
[----:B------:R-:W-:-:S07]  /*0760*/  IMAD.MOV.U32 R9, RZ, RZ, RZ ;  /* 0x000000ffff097224 */ /* 0x000fce00078e00ff */
.L_x_9:
[----:B0-----:R-:W-:-:S05]  /*0770*/  IMAD.WIDE.U32 R4, R9, 0x4, R6 ;  /* 0x0000000409047825 */ /* 0x001fca00078e0006 */
[----:B------:R-:W2:Y:S02]  /*0780*/  LDG.E R8, desc[UR36][R4.64] ;  /* 0x0000002404087981 */ /* 0x000ea4000c1e1900 */
[----:B--2---:R-:W-:-:S13]  /*0790*/  ISETP.NE.AND P0, PT, R8, RZ, PT ;  /* 0x000000ff0800720c */ /* 0x004fda0003f05270 */
[----:B------:R-:W-:Y:S05]  /*07a0*/  @P0 BRA `(.L_x_8) ;  /* 0x0000000000140947 */ /* 0x000fea0003800000 */
[----:B------:R-:W0:Y:S01]  /*07b0*/  LDCU UR4, c[0x0][0x3e0] ;  /* 0x00007c00ff0477ac */ /* 0x000e220008000800 */
[----:B------:R-:W-:-:S04]  /*07c0*/  IADD3 R9, PT, PT, R9, 0x1, RZ ;  /* 0x0000000109097810 */ /* 0x000fc80007ffe0ff */
[----:B0-----:R-:W-:-:S13]  /*07d0*/  ISETP.NE.AND P0, PT, R9, UR4, PT ;  /* 0x0000000409007c0c */ /* 0x001fda000bf05270 */
[----:B------:R-:W-:Y:S05]  /*07e0*/  @P0 BRA `(.L_x_9) ;  /* 0xfffffffc00e00947 */ /* 0x000fea000383ffff */
[----:B------:R-:W-:Y:S05]  /*07f0*/  BRA `(.L_x_10) ;  /* 0x0000000000147947 */ /* 0x000fea0003800000 */
.L_x_8:
[----:B------:R-:W0:Y:S01]  /*0800*/  BREV R0, R8 ;  /* 0x0000000800007301 */ /* 0x000e220000000000 */
[----:B------:R-:W1:Y:S07]  /*0810*/  LDC.64 R4, c[0x4][0x8] ;  /* 0x01000200ff047b82 */ /* 0x000e6e0000000a00 */
[----:B0-----:R-:W0:Y:S02]  /*0820*/  FLO.U32.SH R0, R0 ;  /* 0x0000000000007300 */ /* 0x001e2400000e0400 */
[----:B0-----:R-:W-:-:S05]  /*0830*/  IMAD R3, R9, 0x20, R0 ;  /* 0x0000002009037824 */ /* 0x001fca00078e0200 */
[----:B-1----:R0:W-:Y:S02]  /*0840*/  STG.E desc[UR36][R4.64], R3 ;  /* 0x0000000304007986 */ /* 0x0021e4000c101924 */
.L_x_10:
[----:B------:R-:W-:Y:S05]  /*0850*/  BSYNC.RECONVERGENT B1 ;  /* 0x0000000000017941 */ /* 0x000fea0003800200 */
.L_x_7:
[----:B------:R-:W-:Y:S01]  /*0860*/  ISETP.GE.AND P0, PT, R3, 0x2710, PT ;  /* 0x000027100300780c */ /* 0x000fe20003f06270 */
[----:B------:R-:W-:-:S03]  /*0870*/  IMAD.MOV.U32 R0, RZ, RZ, 0x1 ;  /* 0x00000001ff007424 */ /* 0x000fc600078e00ff */
[----:B------:R-:W-:-:S13]  /*0880*/  ISETP.NE.AND P0, PT, R3, -0x1, !P0 ;  /* 0xffffffff0300780c */ /* 0x000fda0004705270 */
[----:B0-----:R-:W0:Y:S02]  /*0890*/  @!P0 LDC.64 R4, c[0x4][0x10] ;  /* 0x01000400ff048b82 */ /* 0x001e240000000a00 */
[----:B0-----:R0:W-:Y:S02]  /*08a0*/  @!P0 STG.E.U8 desc[UR36][R4.64], R0 ;  /* 0x0000000004008986 */ /* 0x0011e4000c101124 */
.L_x_6:
[----:B------:R-:W-:Y:S05]  /*08b0*/  BSYNC.RECONVERGENT B0 ;  /* 0x0000000000007941 */ /* 0x000fea0003800200 */
.L_x_5:
[----:B------:R-:W-:-:S04]  /*08c0*/  UISETP.NE.U32.AND UP0, UPT, UR39, URZ, UPT ;  /* 0x000000ff2700728c */ /* 0x000fc8000bf05070 */
[----:B------:R-:W-:-:S09]  /*08d0*/  UISETP.NE.AND.EX UP0, UPT, UR40, URZ, UPT, UP0 ;  /* 0x000000ff2800728c */ /* 0x000fd2000bf05300 */
[----:B------:R-:W-:Y:S05]  /*08e0*/  BRA.U !UP0, `(.L_x_11) ;  /* 0x0000007508a47547 */ /* 0x000fea000b800000 */
[----:B------:R-:W-:Y:S01]  /*08f0*/  UMOV UR4, 0xffffffff ;  /* 0xffffffff00047882 */ /* 0x000fe20000000000 */
[----:B------:R-:W-:Y:S02]  /*0900*/  ISETP.NE.AND P0, PT, R23, RZ, PT ;  /* 0x000000ff1700720c */ /* 0x000fe40003f05270 */
[----:B------:R-:W-:Y:S11]  /*0910*/  BRA.DIV UR4, `(.L_x_12) ;  /* 0x0000007604cc7947 */ /* 0x000ff6000b800000 */
[----:B------:R-:W-:Y:S06]  /*0920*/  BAR.SYNC.DEFER_BLOCKING 0x0 ;  /* 0x0000000000007b1d */ /* 0x000fec0000010000 */
.L_x_183:
[----:B------:R-:W-:Y:S04]  /*0930*/  BSSY B0, `(.L_x_13) ;  /* 0x000001c000007945 */ /* 0x000fe80003800000 */
[----:B------:R-:W-:Y:S05]  /*0940*/  @P0 BRA `(.L_x_14) ;  /* 0x0000000000680947 */ /* 0x000fea0003800000 */
[----:B------:R-:W1:Y:S01]  /*0950*/  S2R R3, SR_LANEID ;  /* 0x0000000000037919 */ /* 0x000e620000000000 */
[----:B------:R-:W-:Y:S02]  /*0960*/  VOTEU.ANY UR4, UPT, PT ;  /* 0x0000000000047886 */ /* 0x000fe400038e0100 */
[----:B0-----:R-:W1:Y:S01]  /*0970*/  FLO.U32 R4, UR4 ;  /* 0x0000000400047d00 */ /* 0x001e6200080e0000 */
[----:B------:R-:W-:Y:S01]  /*0980*/  UPOPC UR5, UR4 ;  /* 0x00000004000572bf */ /* 0x000fe20008000000 */
[----:B-1----:R-:W-:-:S05]  /*0990*/  ISETP.EQ.U32.AND P0, PT, R4, R3, PT ;  /* 0x000000030400720c */ /* 0x002fca0003f02070 */
[----:B------:R-:W-:-:S08]  /*09a0*/  IMAD R3, R26, UR5, RZ ;  /* 0x000000051a037c24 */ /* 0x000fd0000f8e02ff */
        /* <DEDUP_REMOVED lines=10> */
[----:B0-----:R-:W-:-:S04]  /*0a50*/  LOP3.LUT R6, R6, UR4, RZ, 0xc0, !PT ;  /* 0x0000000406067c12 */ /* 0x001fc8000f8ec0ff */
[----:B------:R-:W0:Y:S01]  /*0a60*/  POPC R0, R6 ;  /* 0x0000000600007309 */ /* 0x000e220000000000 */
[----:B--2---:R-:W0:Y:S02]  /*0a70*/  SHFL.IDX PT, R5, R3, R4, 0x1f ;  /* 0x00001f0403057589 */ /* 0x004e2400000e0000 */
[----:B0-----:R-:W-:-:S07]  /*0a80*/  IMAD R0, R26, R0, R5 ;  /* 0x000000001a007224 */ /* 0x001fce00078e0205 */
.L_x_15:
[----:B------:R-:W2:Y:S04]  /*0a90*/  LD.E.STRONG.GPU R3, desc[UR36][R42.64+0x4] ;  /* 0x000004242a037980 */ /* 0x000ea8000c10f900 */
[----:B--2---:R-:W-:Y:S01]  /*0aa0*/  CCTL.IVALL ;  /* 0x00000000ff00798f */ /* 0x004fe20002000000 */
[----:B------:R-:W-:Y:S05]  /*0ab0*/  YIELD ;  /* 0x0000000000007946 */ /* 0x000fea0003800000 */
[----:B------:R-:W-:-:S04]  /*0ac0*/  LOP3.LUT R3, R3, R0, RZ, 0x3c, !PT ;  /* 0x0000000003037212 */ /* 0x000fc800078e3cff */
[----:B------:R-:W-:-:S13]  /*0ad0*/  ISETP.GT.AND P0, PT, R3, -0x1, PT ;  /* 0xffffffff0300780c */ /* 0x000fda0003f04270 */
[----:B------:R-:W-:Y:S05]  /*0ae0*/  @P0 BRA `(.L_x_15) ;  /* 0xfffffffc00e80947 */ /* 0x000fea000383ffff */
.L_x_14:
[----:B------:R-:W-:Y:S05]  /*0af0*/  BSYNC B0 ;  /* 0x0000000000007941 */ /* 0x000fea0003800000 */
.L_x_13:
[----:B------:R-:W-:-:S03]  /*0b00*/  UMOV UR4, 0xffffffff ;  /* 0xffffffff00047882 */ /* 0x000fc60000000000 */
[----:B------:R-:W-:Y:S05]  /*0b10*/  BRA.DIV UR4, `(.L_x_16) ;  /* 0x00000076047c7947 */ /* 0x000fea000b800000 */
[----:B------:R-:W-:Y:S06]  /*0b20*/  BAR.SYNC.DEFER_BLOCKING 0x0 ;  /* 0x0000000000007b1d */ /* 0x000fec0000010000 */
.L_x_186:
[----:B0-----:R-:W0:Y:S02]  /*0b30*/  LDC.64 R4, c[0x4][0x10] ;  /* 0x01000400ff047b82 */ /* 0x001e240000000a00 */
[----:B0-----:R-:W2:Y:S02]  /*0b40*/  LDG.E.U8 R4, desc[UR36][R4.64] ;  /* 0x0000002404047981 */ /* 0x001ea4000c1e1100 */
[----:B--2---:R-:W-:-:S13]  /*0b50*/  ISETP.NE.AND P0, PT, R4, RZ, PT ;  /* 0x000000ff0400720c */ /* 0x004fda0003f05270 */
[----:B------:R-:W-:Y:S05]  /*0b60*/  @P0 EXIT ;  /* 0x000000000000094d */ /* 0x000fea0003800000 */
[----:B------:R-:W0:Y:S08]  /*0b70*/  LDC.64 R6, c[0x4][0x8] ;  /* 0x01000200ff067b82 */ /* 0x000e300000000a00 */
[----:B------:R-:W1:Y:S01]  /*0b80*/  LDC.64 R4, c[0x0][0x3a8] ;  /* 0x0000ea00ff047b82 */ /* 0x000e620000000a00 */
[----:B0-----:R-:W1:Y:S02]  /*0b90*/  LDG.E R18, desc[UR36][R6.64] ;  /* 0x0000002406127981 */ /* 0x001e64000c1e1900 */
[----:B-1----:R-:W-:-:S05]  /*0ba0*/  IMAD.WIDE R4, R18, 0x4, R4 ;  /* 0x0000000412047825 */ /* 0x002fca00078e0204 */
[----:B------:R-:W2:Y:S01]  /*0bb0*/  LDG.E R29, desc[UR36][R4.64] ;  /* 0x00000024041d7981 */ /* 0x000ea2000c1e1900 */
[----:B------:R-:W-:Y:S01]  /*0bc0*/  BSSY B6, `(.L_x_17) ;  /* 0x0000653000067945 */ /* 0x000fe20003800000 */
[----:B--2---:R-:W-:-:S13]  /*0bd0*/  ISETP.GE.AND P0, PT, R22, R29, PT ;  /* 0x0000001d1600720c */ /* 0x004fda0003f06270 */
[----:B------:R-:W-:Y:S05]  /*0be0*/  @P0 BRA `(.L_x_18) ;  /* 0x0000006400400947 */ /* 0x000fea0003800000 */
[----:B------:R-:W-:-:S07]  /*0bf0*/  IMAD.MOV.U32 R28, RZ, RZ, R22 ;  /* 0x000000ffff1c7224 */ /* 0x000fce00078e0016 */
.L_x_154:
[----:B0----5:R-:W0:Y:S01]  /*0c00*/  LDC.64 R30, c[0x0][0x3a0] ;  /* 0x0000e800ff1e7b82 */ /* 0x021e220000000a00 */
[----:B---3--:R-:W-:Y:S01]  /*0c10*/  IMAD R3, R18, 0x186a0, R28 ;  /* 0x000186a012037824 */ /* 0x008fe200078e021c */
[----:B-1----:R-:W1:Y:S01]  /*0c20*/  S2R R0, SR_LANEID ;  /* 0x0000000000007919 */ /* 0x002e620000000000 */
[----:B------:R-:W-:Y:S05]  /*0c30*/  YIELD ;  /* 0x0000000000007946 */ /* 0x000fea0003800000 */
[----:B--2-4-:R-:W2:Y:S01]  /*0c40*/  LDC.64 R4, c[0x0][0x3e8] ;  /* 0x0000fa00ff047b82 */ /* 0x014ea20000000a00 */
[----:B------:R-:W-:Y:S02]  /*0c50*/  VOTEU.ANY UR4, UPT, PT ;  /* 0x0000000000047886 */ /* 0x000fe400038e0100 */
[----:B------:R-:W-:-:S02]  /*0c60*/  UFLO.U32 UR5, UR4 ;  /* 0x00000004000572bd */ /* 0x000fc400080e0000 */
[----:B------:R-:W2:Y:S01]  /*0c70*/  POPC R7, UR4 ;  /* 0x0000000400077d09 */ /* 0x000ea20008000000 */
[----:B0-----:R-:W-:Y:S02]  /*0c80*/  IMAD.WIDE R30, R3, 0x4, R30 ;  /* 0x00000004031e7825 */ /* 0x001fe400078e021e */
[----:B------:R-:W0:Y:S04]  /*0c90*/  LDC R3, c[0x0][0x390] ;  /* 0x0000e400ff037b82 */ /* 0x000e280000000800 */
[----:B------:R-:W0:Y:S01]  /*0ca0*/  LDG.E R30, desc[UR36][R30.64] ;  /* 0x000000241e1e7981 */ /* 0x000e22000c1e1900 */
[----:B-1----:R-:W-:-:S13]  /*0cb0*/  ISETP.EQ.U32.AND P0, PT, R0, UR5, PT ;  /* 0x0000000500007c0c */ /* 0x002fda000bf02070 */
[----:B--2---:R1:W5:Y:S01]  /*0cc0*/  @P0 ATOMG.E.ADD.STRONG.GPU PT, RZ, desc[UR36][R4.64], R7 ;  /* 0x8000000704ff09a8 */ /* 0x00436200081ef124 */
[----:B0-----:R-:W-:-:S13]  /*0cd0*/  ISETP.NE.AND P0, PT, R30, R3, PT ;  /* 0x000000031e00720c */ /* 0x001fda0003f05270 */
[----:B-1----:R-:W-:Y:S05]  /*0ce0*/  @!P0 BRA `(.L_x_19) ;  /* 0x0000006000988947 */ /* 0x002fea0003800000 */
[----:B------:R-:W0:Y:S01]  /*0cf0*/  LDC R0, c[0x0][0x388] ;  /* 0x0000e200ff007b82 */ /* 0x000e220000000800 */
[----:B------:R-:W1:Y:S07]  /*0d00*/  LDCU UR4, c[0x0][0x38c] ;  /* 0x00007180ff0477ac */ /* 0x000e6e0008000800 */
[----:B------:R-:W2:Y:S01]  /*0d10*/  LDC.64 R6, c[0x0][0x398] ;  /* 0x0000e600ff067b82 */ /* 0x000ea20000000a00 */
[----:B0-----:R-:W-:-:S04]  /*0d20*/  IABS R8, R0 ;  /* 0x0000000000087213 */ /* 0x001fc80000000000 */
[----:B------:R-:W0:Y:S01]  /*0d30*/  I2F.RP R12, R8 ;  /* 0x00000008000c7306 */ /* 0x000e220000209400 */
[----:B--2---:R-:W-:-:S05]  /*0d40*/  IMAD.WIDE R10, R30, 0x14, R6 ;  /* 0x000000141e0a7825 */ /* 0x004fca00078e0206 */
[----:B------:R2:W5:Y:S01]  /*0d50*/  LDG.E R31, desc[UR36][R10.64+0x4] ;  /* 0x000004240a1f7981 */ /* 0x000562000c1e1900 */
[----:B------:R-:W3:Y:S01]  /*0d60*/  LDC R17, c[0x3][RZ] ;  /* 0x00c00000ff117b82 */ /* 0x000ee20000000800 */
[----:B------:R-:W-:Y:S01]  /*0d70*/  BSSY B7, `(.L_x_20) ;  /* 0x00000c4000077945 */ /* 0x000fe20003800000 */
[----:B0-----:R-:W0:Y:S01]  /*0d80*/  MUFU.RCP R12, R12 ;  /* 0x0000000c000c7308 */ /* 0x001e220000001000 */
[----:B--2---:R-:W-:Y:S02]  /*0d90*/  IABS R11, R30 ;  /* 0x0000001e000b7213 */ /* 0x004fe40000000000 */
[----:B0-----:R-:W-:-:S05]  /*0da0*/  IADD3 R4, PT, PT, R12, 0xffffffe, RZ ;  /* 0x0ffffffe0c047810 */ /* 0x001fca0007ffe0ff */
[----:B------:R0:W2:Y:S02]  /*0db0*/  F2I.FTZ.U32.TRUNC.NTZ R5, R4 ;  /* 0x0000000400057305 */ /* 0x0000a4000021f000 */
[----:B0-----:R-:W-:Y:S02]  /*0dc0*/  IMAD.MOV.U32 R4, RZ, RZ, RZ ;  /* 0x000000ffff047224 */ /* 0x001fe400078e00ff */
[----:B--2---:R-:W-:-:S04]  /*0dd0*/  IMAD.MOV R9, RZ, RZ, -R5 ;  /* 0x000000ffff097224 */ /* 0x004fc800078e0a05 */
[----:B------:R-:W-:-:S04]  /*0de0*/  IMAD R9, R9, R8, RZ ;  /* 0x0000000809097224 */ /* 0x000fc800078e02ff */
[----:B------:R-:W-:Y:S01]  /*0df0*/  IMAD.HI.U32 R9, R5, R9, R4 ;  /* 0x0000000905097227 */ /* 0x000fe200078e0004 */
[----:B------:R-:W-:-:S04]  /*0e00*/  LOP3.LUT R4, R30, R0, RZ, 0x3c, !PT ;  /* 0x000000001e047212 */ /* 0x000fc800078e3cff */
[----:B------:R-:W-:Y:S01]  /*0e10*/  ISETP.GE.AND P2, PT, R4, RZ, PT ;  /* 0x000000ff0400720c */ /* 0x000fe20003f46270 */
[----:B------:R-:W-:-:S04]  /*0e20*/  IMAD.HI.U32 R5, R9, R11, RZ ;  /* 0x0000000b09057227 */ /* 0x000fc800078e00ff */
[----:B------:R-:W-:-:S04]  /*0e30*/  IMAD.MOV R10, RZ, RZ, -R5 ;  /* 0x000000ffff0a7224 */ /* 0x000fc800078e0a05 */
[----:B------:R-:W-:Y:S01]  /*0e40*/  IMAD R11, R8, R10, R11 ;  /* 0x0000000a080b7224 */ /* 0x000fe200078e020b */
[----:B------:R-:W-:-:S04]  /*0e50*/  LOP3.LUT R10, RZ, R0, RZ, 0x33, !PT ;  /* 0x00000000ff0a7212 */ /* 0x000fc800078e33ff */
[----:B------:R-:W-:-:S13]  /*0e60*/  ISETP.GT.U32.AND P1, PT, R8, R11, PT ;  /* 0x0000000b0800720c */ /* 0x000fda0003f24070 */
[-C--:B------:R-:W-:Y:S01]  /*0e70*/  @!P1 IADD3 R11, PT, PT, R11, -R8.reuse, RZ ;  /* 0x800000080b0b9210 */ /* 0x080fe20007ffe0ff */
[----:B------:R-:W-:Y:S01]  /*0e80*/  @!P1 VIADD R5, R5, 0x1 ;  /* 0x0000000105059836 */ /* 0x000fe20000000000 */
[----:B------:R-:W-:Y:S02]  /*0e90*/  ISETP.NE.AND P1, PT, R0, RZ, PT ;  /* 0x000000ff0000720c */ /* 0x000fe40003f25270 */
[----:B------:R-:W-:-:S13]  /*0ea0*/  ISETP.GE.U32.AND P0, PT, R11, R8, PT ;  /* 0x000000080b00720c */ /* 0x000fda0003f06070 */
[----:B------:R-:W-:-:S04]  /*0eb0*/  @P0 VIADD R5, R5, 0x1 ;  /* 0x0000000105050836 */ /* 0x000fc80000000000 */
[----:B------:R-:W-:-:S05]  /*0ec0*/  @!P2 IMAD.MOV R5, RZ, RZ, -R5 ;  /* 0x000000ffff05a224 */ /* 0x000fca00078e0a05 */
[----:B------:R-:W-:-:S04]  /*0ed0*/  SEL R32, R10, R5, !P1 ;  /* 0x000000050a207207 */ /* 0x000fc80004800000 */
[C---:B------:R-:W-:Y:S02]  /*0ee0*/  IADD3 R33, PT, PT, -R32.reuse, RZ, RZ ;  /* 0x000000ff20217210 */ /* 0x040fe40007ffe1ff */
[----:B-1----:R-:W-:-:S03]  /*0ef0*/  ISETP.GT.AND P0, PT, R32, UR4, PT ;  /* 0x0000000420007c0c */ /* 0x002fc6000bf04270 */
[----:B------:R-:W-:Y:S01]  /*0f00*/  IMAD R33, R0, R33, R30 ;  /* 0x0000002100217224 */ /* 0x000fe200078e021e */
[----:B------:R-:W-:-:S04]  /*0f10*/  ISETP.GT.AND P3, PT, R32, RZ, !P0 ;  /* 0x000000ff2000720c */ /* 0x000fc80004764270 */
[----:B------:R-:W-:Y:S02]  /*0f20*/  LOP3.LUT R39, R33, R0, RZ, 0xfc, !PT ;  /* 0x0000000021277212 */ /* 0x000fe400078efcff */
[----:B------:R-:W-:Y:S02]  /*0f30*/  P2R R34, PR, RZ, 0x8 ;  /* 0x00000008ff227803 */ /* 0x000fe40000000000 */
[----:B------:R-:W-:-:S13]  /*0f40*/  ISETP.LT.OR P0, PT, R39, RZ, !P3 ;  /* 0x000000ff2700720c */ /* 0x000fda0005f01670 */
[----:B---3--:R-:W-:Y:S05]  /*0f50*/  @P0 BRA `(.L_x_21) ;  /* 0x0000000800940947 */ /* 0x008fea0003800000 */
[----:B------:R-:W0:Y:S01]  /*0f60*/  LDC.64 R4, c[0x0][0x380] ;  /* 0x0000e000ff047b82 */ /* 0x000e220000000a00 */
[----:B------:R-:W-:-:S04]  /*0f70*/  VIADD R11, R32, 0xffffffff ;  /* 0xffffffff200b7836 */ /* 0x000fc80000000000 */
[----:B------:R-:W-:-:S04]  /*0f80*/  IMAD R11, R11, R0, R33 ;  /* 0x000000000b0b7224 */ /* 0x000fc800078e0221 */
[----:B0-----:R-:W-:-:S06]  /*0f90*/  IMAD.WIDE R4, R11, 0x4, R4 ;  /* 0x000000040b047825 */ /* 0x001fcc00078e0204 */
[----:B------:R-:W2:Y:S02]  /*0fa0*/  LDG.E R4, desc[UR36][R4.64] ;  /* 0x0000002404047981 */ /* 0x000ea4000c1e1900 */
[----:B--2---:R-:W-:-:S13]  /*0fb0*/  ISETP.NE.AND P0, PT, R4, RZ, PT ;  /* 0x000000ff0400720c */ /* 0x004fda0003f05270 */
[----:B------:R-:W-:Y:S05]  /*0fc0*/  @P0 BRA `(.L_x_21) ;  /* 0x0000000800780947 */ /* 0x000fea0003800000 */
[----:B------:R-:W-:-:S05]  /*0fd0*/  IMAD.WIDE R6, R11, 0x14, R6 ;  /* 0x000000140b067825 */ /* 0x000fca00078e0206 */
[----:B------:R0:W5:Y:S01]  /*0fe0*/  LDG.E R4, desc[UR36][R6.64+0x4] ;  /* 0x0000042406047981 */ /* 0x000162000c1e1900 */
[----:B------:R-:W-:Y:S01]  /*0ff0*/  BSSY B0, `(.L_x_22) ;  /* 0x0000008000007945 */ /* 0x000fe20003800000 */
[----:B-----5:R-:W-:-:S07]  /*1000*/  FADD R13, R31, 1 ;  /* 0x3f8000001f0d7421 */ /* 0x020fce0000000000 */
.L_x_23:
[-C--:B------:R-:W-:Y:S01]  /*1010*/  FMNMX R5, R13, R4.reuse, PT ;  /* 0x000000040d057209 */ /* 0x080fe20003800000 */
[----:B------:R-:W-:Y:S05]  /*1020*/  YIELD ;  /* 0x0000000000007946 */ /* 0x000fea0003800000 */
[----:B------:R-:W2:Y:S02]  /*1030*/  ATOMG.E.CAS.STRONG.GPU PT, R5, [R6+0x4], R4, R5 ;  /* 0x00000404060573a9 */ /* 0x000ea400001ee105 */
[----:B--2---:R-:W-:Y:S01]  /*1040*/  ISETP.NE.AND P0, PT, R5, R4, PT ;  /* 0x000000040500720c */ /* 0x004fe20003f05270 */
[----:B------:R-:W-:-:S12]  /*1050*/  IMAD.MOV.U32 R4, RZ, RZ, R5 ;  /* 0x000000ffff047224 */ /* 0x000fd800078e0005 */
[----:B------:R-:W-:Y:S05]  /*1060*/  @P0 BRA `(.L_x_23) ;  /* 0xfffffffc00e80947 */ /* 0x000fea000383ffff */
[----:B------:R-:W-:Y:S05]  /*1070*/  BSYNC B0 ;  /* 0x0000000000007941 */ /* 0x000fea0003800000 */
.L_x_22:
[----:B------:R-:W-:-:S13]  /*1080*/  FSETP.GEU.AND P0, PT, R13, R4, PT ;  /* 0x000000040d00720b */ /* 0x000fda0003f0e000 */
[----:B------:R-:W-:Y:S05]  /*1090*/  @P0 BRA `(.L_x_21) ;  /* 0x0000000800440947 */ /* 0x000fea0003800000 */
[----:B------:R-:W-:Y:S01]  /*10a0*/  IABS R5, R11 ;  /* 0x0000000b00057213 */ /* 0x000fe20000000000 */
[----:B------:R1:W-:Y:S01]  /*10b0*/  STG.E desc[UR36][R6.64], R11 ;  /* 0x0000000b06007986 */ /* 0x0003e2000c101924 */
[----:B------:R-:W-:Y:S01]  /*10c0*/  IABS R15, R3 ;  /* 0x00000003000f7213 */ /* 0x000fe20000000000 */
[----:B------:R-:W-:Y:S02]  /*10d0*/  BSSY.RECONVERGENT B0, `(.L_x_24) ;  /* 0x000002e000007945 */ /* 0x000fe40003800200 */
[C---:B------:R-:W-:Y:S01]  /*10e0*/  IMAD.HI.U32 R4, R9.reuse, R5, RZ ;  /* 0x0000000509047227 */ /* 0x040fe200078e00ff */
[----:B------:R1:W-:Y:S03]  /*10f0*/  STG.E desc[UR36][R6.64+0x10], R30 ;  /* 0x0000101e06007986 */ /* 0x0003e6000c101924 */
[----:B------:R-:W-:Y:S02]  /*1100*/  IMAD.MOV R12, RZ, RZ, -R4 ;  /* 0x000000ffff0c7224 */ /* 0x000fe400078e0a04 */
[----:B------:R-:W-:-:S04]  /*1110*/  IMAD.HI.U32 R9, R9, R15, RZ ;  /* 0x0000000f09097227 */ /* 0x000fc800078e00ff */
[----:B------:R-:W-:Y:S01]  /*1120*/  IMAD R5, R8, R12, R5 ;  /* 0x0000000c08057224 */ /* 0x000fe200078e0205 */
[----:B------:R-:W-:-:S04]  /*1130*/  IADD3 R12, PT, PT, -R9, RZ, RZ ;  /* 0x000000ff090c7210 */ /* 0x000fc80007ffe1ff */
[C---:B------:R-:W-:Y:S01]  /*1140*/  ISETP.GT.U32.AND P4, PT, R8.reuse, R5, PT ;  /* 0x000000050800720c */ /* 0x040fe20003f84070 */
[----:B------:R-:W-:-:S05]  /*1150*/  IMAD R15, R8, R12, R15 ;  /* 0x0000000c080f7224 */ /* 0x000fca00078e020f */
[----:B------:R-:W-:-:S07]  /*1160*/  ISETP.GT.U32.AND P0, PT, R8, R15, PT ;  /* 0x0000000f0800720c */ /* 0x000fce0003f04070 */
[----:B------:R-:W-:Y:S02]  /*1170*/  @!P4 IMAD.IADD R5, R5, 0x1, -R8 ;  /* 0x000000010505c824 */ /* 0x000fe400078e0a08 */
[----:B------:R-:W-:-:S03]  /*1180*/  @!P4 VIADD R4, R4, 0x1 ;  /* 0x000000010404c836 */ /* 0x000fc60000000000 */
[----:B------:R-:W-:Y:S01]  /*1190*/  ISETP.GE.U32.AND P2, PT, R5, R8, PT ;  /* 0x000000080500720c */ /* 0x000fe20003f46070 */
[----:B------:R-:W-:Y:S01]  /*11a0*/  @!P0 IMAD.IADD R15, R15, 0x1, -R8 ;  /* 0x000000010f0f8824 */ /* 0x000fe200078e0a08 */
[----:B------:R-:W-:Y:S01]  /*11b0*/  LOP3.LUT R5, R11, R0, RZ, 0x3c, !PT ;  /* 0x000000000b057212 */ /* 0x000fe200078e3cff */
[----:B------:R-:W-:-:S03]  /*11c0*/  @!P0 VIADD R9, R9, 0x1 ;  /* 0x0000000109098836 */ /* 0x000fc60000000000 */
[----:B------:R-:W-:Y:S02]  /*11d0*/  ISETP.GE.U32.AND P3, PT, R15, R8, PT ;  /* 0x000000080f00720c */ /* 0x000fe40003f66070 */
[----:B------:R-:W-:Y:S02]  /*11e0*/  ISETP.GE.AND P4, PT, R5, RZ, PT ;  /* 0x000000ff0500720c */ /* 0x000fe40003f86270 */
[----:B------:R-:W-:-:S03]  /*11f0*/  LOP3.LUT R8, R3, R0, RZ, 0x3c, !PT ;  /* 0x0000000003087212 */ /* 0x000fc600078e3cff */
[----:B------:R-:W-:Y:S02]  /*1200*/  @P2 IADD3 R4, PT, PT, R4, 0x1, RZ ;  /* 0x0000000104042810 */ /* 0x000fe40007ffe0ff */
[----:B------:R-:W-:-:S04]  /*1210*/  ISETP.GE.AND P2, PT, R8, RZ, PT ;  /* 0x000000ff0800720c */ /* 0x000fc80003f46270 */
[----:B------:R-:W-:Y:S02]  /*1220*/  @P3 VIADD R9, R9, 0x1 ;  /* 0x0000000109093836 */ /* 0x000fe40000000000 */
[----:B------:R-:W-:-:S05]  /*1230*/  @!P4 IMAD.MOV R4, RZ, RZ, -R4 ;  /* 0x000000ffff04c224 */ /* 0x000fca00078e0a04 */
[----:B------:R-:W-:Y:S02]  /*1240*/  SEL R8, R10, R4, !P1 ;  /* 0x000000040a087207 */ /* 0x000fe40004800000 */
[----:B------:R-:W-:-:S03]  /*1250*/  @!P2 IADD3 R9, PT, PT, -R9, RZ, RZ ;  /* 0x000000ff0909a210 */ /* 0x000fc60007ffe1ff */
[----:B------:R-:W-:Y:S01]  /*1260*/  IMAD.MOV R4, RZ, RZ, -R8 ;  /* 0x000000ffff047224 */ /* 0x000fe200078e0a08 */
[----:B------:R-:W-:-:S03]  /*1270*/  SEL R9, R10, R9, !P1 ;  /* 0x000000090a097207 */ /* 0x000fc60004800000 */
[----:B------:R-:W-:Y:S02]  /*1280*/  IMAD R4, R0, R4, R11 ;  /* 0x0000000400047224 */ /* 0x000fe400078e020b */
[----:B------:R-:W-:Y:S02]  /*1290*/  IMAD R3, R9, R0, -R3 ;  /* 0x0000000009037224 */ /* 0x000fe400078e0a03 */
[----:B------:R-:W-:Y:S02]  /*12a0*/  IMAD.IADD R9, R8, 0x1, -R9 ;  /* 0x0000000108097824 */ /* 0x000fe400078e0a09 */
[----:B------:R-:W-:-:S04]  /*12b0*/  IMAD.IADD R3, R4, 0x1, R3 ;  /* 0x0000000104037824 */ /* 0x000fc800078e0203 */
[----:B------:R-:W-:-:S04]  /*12c0*/  IMAD R0, R3, R3, RZ ;  /* 0x0000000303007224 */ /* 0x000fc800078e02ff */
[----:B------:R-:W-:-:S05]  /*12d0*/  IMAD R0, R9, R9, R0 ;  /* 0x0000000909007224 */ /* 0x000fca00078e0200 */
[----:B------:R-:W-:-:S04]  /*12e0*/  I2FP.F32.U32 R3, R0 ;  /* 0x0000000000037245 */ /* 0x000fc80000201000 */
[----:B------:R-:W-:Y:S01]  /*12f0*/  IADD3 R0, PT, PT, R3, -0xd000000, RZ ;  /* 0xf300000003007810 */ /* 0x000fe20007ffe0ff */
[----:B------:R1:W2:Y:S03]  /*1300*/  MUFU.RSQ R4, R3 ;  /* 0x0000000300047308 */ /* 0x0002a60000001400 */
[----:B------:R-:W-:-:S13]  /*1310*/  ISETP.GT.U32.AND P0, PT, R0, 0x727fffff, PT ;  /* 0x727fffff0000780c */ /* 0x000fda0003f04070 */
[----:B-1----:R-:W-:Y:S05]  /*1320*/  @!P0 BRA `(.L_x_25) ;  /* 0x0000000000108947 */ /* 0x002fea0003800000 */
[----:B------:R-:W-:Y:S01]  /*1330*/  IMAD.MOV.U32 R0, RZ, RZ, R3 ;  /* 0x000000ffff007224 */ /* 0x000fe200078e0003 */
[----:B--2---:R-:W-:-:S07]  /*1340*/  MOV R4, 0x1360 ;  /* 0x0000136000047802 */ /* 0x004fce0000000f00 */
[----:B0-----:R-:W-:Y:S05]  /*1350*/  CALL.REL.NOINC `($__internal_0_$__cuda_sm20_sqrt_rn_f32_slowpath) ;  /* 0x00000070005c7944 */ /* 0x001fea0003c00000 */
[----:B------:R-:W-:Y:S05]  /*1360*/  BRA `(.L_x_26) ;  /* 0x0000000000107947 */ /* 0x000fea0003800000 */
.L_x_25:
[----:B--2---:R-:W-:Y:S01]  /*1370*/  FMUL.FTZ R0, R3, R4 ;  /* 0x0000000403007220 */ /* 0x004fe20000410000 */
[----:B------:R-:W-:-:S03]  /*1380*/  FMUL.FTZ R4, R4, 0.5 ;  /* 0x3f00000004047820 */ /* 0x000fc60000410000 */
[----:B------:R-:W-:-:S04]  /*1390*/  FFMA R3, -R0, R0, R3 ;  /* 0x0000000000037223 */ /* 0x000fc80000000103 */
[----:B------:R-:W-:-:S07]  /*13a0*/  FFMA R0, R3, R4, R0 ;  /* 0x0000000403007223 */ /* 0x000fce0000000000 */
.L_x_26:
[----:B------:R-:W-:Y:S05]  /*13b0*/  BSYNC.RECONVERGENT B0 ;  /* 0x0000000000007941 */ /* 0x000fea0003800200 */
.L_x_24:
[----:B------:R-:W-:Y:S01]  /*13c0*/  FADD R15, R13, R0 ;  /* 0x000000000d0f7221 */ /* 0x000fe20000000000 */
[----:B------:R1:W-:Y:S01]  /*13d0*/  STG.E desc[UR36][R6.64+0x8], R0 ;  /* 0x0000080006007986 */ /* 0x0003e2000c101924 */
[----:B------:R-:W-:Y:S01]  /*13e0*/  VIADD R3, R25, 0xf3000000 ;  /* 0xf300000019037836 */ /* 0x000fe20000000000 */
[----:B------:R1:W2:Y:S02]  /*13f0*/  MUFU.RSQ R4, R25 ;  /* 0x0000001900047308 */ /* 0x0002a40000001400 */
[----:B------:R1:W-:Y:S02]  /*1400*/  STG.E desc[UR36][R6.64+0x4], R13 ;  /* 0x0000040d06007986 */ /* 0x0003e4000c101924 */
[----:B------:R-:W-:Y:S02]  /*1410*/  ISETP.GT.U32.AND P0, PT, R3, 0x727fffff, PT ;  /* 0x727fffff0300780c */ /* 0x000fe40003f04070 */
[----:B------:R1:W-:Y:S11]  /*1420*/  STG.E desc[UR36][R6.64+0xc], R15 ;  /* 0x00000c0f06007986 */ /* 0x0003f6000c101924 */
[----:B--2---:R-:W-:Y:S05]  /*1430*/  @!P0 BRA `(.L_x_27) ;  /* 0x0000000000188947 */ /* 0x004fea0003800000 */
[----:B------:R-:W-:Y:S01]  /*1440*/  BSSY.RECONVERGENT B0, `(.L_x_28) ;  /* 0x0000004000007945 */ /* 0x000fe20003800200 */
[----:B-1----:R-:W-:Y:S01]  /*1450*/  IMAD.MOV.U32 R0, RZ, RZ, R25 ;  /* 0x000000ffff007224 */ /* 0x002fe200078e0019 */
[----:B------:R-:W-:-:S07]  /*1460*/  MOV R4, 0x1480 ;  /* 0x0000148000047802 */ /* 0x000fce0000000f00 */
[----:B0-----:R-:W-:Y:S05]  /*1470*/  CALL.REL.NOINC `($__internal_0_$__cuda_sm20_sqrt_rn_f32_slowpath) ;  /* 0x0000007000147944 */ /* 0x001fea0003c00000 */
[----:B------:R-:W-:Y:S05]  /*1480*/  BSYNC.RECONVERGENT B0 ;  /* 0x0000000000007941 */ /* 0x000fea0003800200 */
.L_x_28:
[----:B------:R-:W-:Y:S05]  /*1490*/  BRA `(.L_x_29) ;  /* 0x0000000000107947 */ /* 0x000fea0003800000 */
.L_x_27:
[----:B-1----:R-:W-:Y:S01]  /*14a0*/  FMUL.FTZ R0, R25, R4 ;  /* 0x0000000419007220 */ /* 0x002fe20000410000 */
[----:B------:R-:W-:-:S03]  /*14b0*/  FMUL.FTZ R4, R4, 0.5 ;  /* 0x3f00000004047820 */ /* 0x000fc60000410000 */
[----:B------:R-:W-:-:S04]  /*14c0*/  FFMA R3, -R0, R0, R25 ;  /* 0x0000000000037223 */ /* 0x000fc80000000119 */
[----:B------:R-:W-:-:S07]  /*14d0*/  FFMA R0, R3, R4, R0 ;  /* 0x0000000403007223 */ /* 0x000fce0000000000 */
.L_x_29:
[----:B0-----:R-:W0:Y:S01]  /*14e0*/  LDC R7, c[0x3][RZ] ;  /* 0x00c00000ff077b82 */ /* 0x001e220000000800 */
[----:B------:R-:W-:Y:S01]  /*14f0*/  FADD R0, R15, -R0 ;  /* 0x800000000f007221 */ /* 0x000fe20000000000 */
[----:B------:R-:W-:Y:S01]  /*1500*/  BSSY.RECONVERGENT B2, `(.L_x_30) ;  /* 0x000000c000027945 */ /* 0x000fe20003800200 */
[----:B0-----:R-:W0:Y:S08]  /*1510*/  MUFU.RCP R3, R7 ;  /* 0x0000000700037308 */ /* 0x001e300000001000 */
[----:B------:R-:W1:Y:S01]  /*1520*/  FCHK P0, R0, R7 ;  /* 0x0000000700007302 */ /* 0x000e620000000000 */
[----:B0-----:R-:W-:-:S04]  /*1530*/  FFMA R4, R3, -R7, 1 ;  /* 0x3f80000003047423 */ /* 0x001fc80000000807 */
[----:B------:R-:W-:-:S04]  /*1540*/  FFMA R3, R3, R4, R3 ;  /* 0x0000000403037223 */ /* 0x000fc80000000003 */
[----:B------:R-:W-:-:S04]  /*1550*/  FFMA R4, R0, R3, RZ ;  /* 0x0000000300047223 */ /* 0x000fc800000000ff */
[----:B------:R-:W-:-:S04]  /*1560*/  FFMA R5, R4, -R7, R0 ;  /* 0x8000000704057223 */ /* 0x000fc80000000000 */
[----:B------:R-:W-:Y:S01]  /*1570*/  FFMA R4, R3, R5, R4 ;  /* 0x0000000503047223 */ /* 0x000fe20000000004 */
[----:B-1----:R-:W-:Y:S06]  /*1580*/  @!P0 BRA `(.L_x_31) ;  /* 0x00000000000c8947 */ /* 0x002fec0003800000 */
[----:B------:R-:W-:-:S07]  /*1590*/  MOV R6, 0x15b0 ;  /* 0x000015b000067802 */ /* 0x000fce0000000f00 */
[----:B------:R-:W-:Y:S05]  /*15a0*/  CALL.REL.NOINC `($__internal_1_$__cuda_sm3x_div_rn_noftz_f32_slowpath) ;  /* 0x0000007000207944 */ /* 0x000fea0003c00000 */
[----:B------:R-:W-:-:S07]  /*15b0*/  MOV R4, R0 ;  /* 0x0000000000047202 */ /* 0x000fce0000000f00 */
.L_x_31:
[----:B------:R-:W-:Y:S05]  /*15c0*/  BSYNC.RECONVERGENT B2 ;  /* 0x0000000000027941 */ /* 0x000fea0003800200 */
.L_x_30:
[----:B------:R-:W0:Y:S02]  /*15d0*/  F2I.TRUNC.NTZ R3, R4 ;  /* 0x0000000400037305 */ /* 0x000e24000020f100 */
[----:B0-----:R-:W-:-:S04]  /*15e0*/  VIMNMX R3, PT, PT, R3, 0x270f, PT ;  /* 0x0000270f03037848 */ /* 0x001fc80003fe0100 */
[----:B------:R-:W-:-:S13]  /*15f0*/  ISETP.NE.AND P0, PT, R3, R18, PT ;  /* 0x000000120300720c */ /* 0x000fda0003f05270 */
[----:B------:R-:W-:Y:S05]  /*1600*/  @P0 BRA `(.L_x_32) ;  /* 0x0000000000700947 */ /* 0x000fea0003800000 */
[----:B------:R-:W0:Y:S01]  /*1610*/  S2R R3, SR_LANEID ;  /* 0x0000000000037919 */ /* 0x000e220000000000 */
[----:B------:R-:W-:Y:S01]  /*1620*/  VOTEU.ANY UR4, UPT, PT ;  /* 0x0000000000047886 */ /* 0x000fe200038e0100 */
[----:B------:R-:W1:Y:S01]  /*1630*/  LDC.64 R6, c[0x0][0x3c0] ;  /* 0x0000f000ff067b82 */ /* 0x000e620000000a00 */
[----:B------:R-:W0:Y:S08]  /*1640*/  FLO.U32 R0, UR4 ;  /* 0x0000000400007d00 */ /* 0x000e3000080e0000 */
[----:B------:R-:W1:Y:S01]  /*1650*/  POPC R9, UR4 ;  /* 0x0000000400097d09 */ /* 0x000e620008000000 */
[----:B0-----:R-:W-:-:S13]  /*1660*/  ISETP.EQ.U32.AND P0, PT, R0, R3, PT ;  /* 0x000000030000720c */ /* 0x001fda0003f02070 */
[----:B-1----:R-:W2:Y:S01]  /*1670*/  @P0 ATOMG.E.ADD.STRONG.GPU PT, R7, desc[UR36][R6.64], R9 ;  /* 0x80000009060709a8 */ /* 0x002ea200081ef124 */
[----:B------:R-:W0:Y:S02]  /*1680*/  S2R R8, SR_LTMASK ;  /* 0x0000000000087919 */ /* 0x000e240000003900 */
[----:B0-----:R-:W-:-:S06]  /*1690*/  LOP3.LUT R8, R8, UR4, RZ, 0xc0, !PT ;  /* 0x0000000408087c12 */ /* 0x001fcc000f8ec0ff */
[----:B------:R-:W0:Y:S01]  /*16a0*/  POPC R8, R8 ;  /* 0x0000000800087309 */ /* 0x000e220000000000 */
[----:B--2---:R-:W0:Y:S02]  /*16b0*/  SHFL.IDX PT, R3, R7, R0, 0x1f ;  /* 0x00001f0007037589 */ /* 0x004e2400000e0000 */
[----:B0-----:R-:W-:-:S05]  /*16c0*/  IMAD.IADD R3, R3, 0x1, R8 ;  /* 0x0000000103037824 */ /* 0x001fca00078e0208 */
[----:B------:R-:W-:-:S13]  /*16d0*/  ISETP.GT.AND P0, PT, R3, 0x1869f, PT ;  /* 0x0001869f0300780c */ /* 0x000fda0003f04270 */
[----:B------:R-:W0:Y:S02]  /*16e0*/  @!P0 LDC.64 R4, c[0x0][0x3b8] ;  /* 0x0000ee00ff048b82 */ /* 0x000e240000000a00 */
[----:B0-----:R-:W-:-:S05]  /*16f0*/  @!P0 IMAD.WIDE R4, R3, 0x4, R4 ;  /* 0x0000000403048825 */ /* 0x001fca00078e0204 */
[----:B------:R1:W-:Y:S01]  /*1700*/  @!P0 STG.E desc[UR36][R4.64], R11 ;  /* 0x0000000b04008986 */ /* 0x0003e2000c101924 */
[----:B------:R-:W-:Y:S05]  /*1710*/  @!P0 BRA `(.L_x_21) ;  /* 0x0000000000a48947 */ /* 0x000fea0003800000 */
[----:B------:R-:W-:Y:S01]  /*1720*/  MOV R8, 0x0 ;  /* 0x0000000000087802 */ /* 0x000fe20000000f00 */
[----:B------:R0:W-:Y:S01]  /*1730*/  STL [R1], R18 ;  /* 0x0000001201007387 */ /* 0x0001e20000100800 */
[----:B------:R-:W1:Y:S01]  /*1740*/  LDCU.64 UR4, c[0x4][0x20] ;  /* 0x01000400ff0477ac */ /* 0x000e620008000a00 */
[----:B------:R-:W-:Y:S01]  /*1750*/  MOV R6, R2 ;  /* 0x0000000200067202 */ /* 0x000fe20000000f00 */
[----:B------:R-:W-:Y:S02]  /*1760*/  IMAD.MOV.U32 R7, RZ, RZ, R16 ;  /* 0x000000ffff077224 */ /* 0x000fe400078e0010 */
[----:B------:R-:W2:Y:S01]  /*1770*/  LDC.64 R8, c[0x4][R8] ;  /* 0x0100000008087b82 */ /* 0x000ea20000000a00 */
[----:B-1----:R-:W-:Y:S02]  /*1780*/  IMAD.U32 R4, RZ, RZ, UR4 ;  /* 0x00000004ff047e24 */ /* 0x002fe4000f8e00ff */
[----:B0-----:R-:W-:-:S07]  /*1790*/  IMAD.U32 R5, RZ, RZ, UR5 ;  /* 0x00000005ff057e24 */ /* 0x001fce000f8e00ff */
[----:B------:R-:W-:-:S07]  /*17a0*/  LEPC R20, `(.L_x_33) ;  /* 0x000000001014794e */ /* 0x000fce0000000000 */
[----:B--2---:R-:W-:Y:S05]  /*17b0*/  CALL.ABS.NOINC R8 ;  /* 0x0000000008007343 */ /* 0x004fea0003c00000 */
.L_x_33:
[----:B------:R-:W-:Y:S05]  /*17c0*/  BRA `(.L_x_21) ;  /* 0x0000000000787947 */ /* 0x000fea0003800000 */
.L_x_32:
[----:B------:R-:W0:Y:S01]  /*17d0*/  LDC.64 R4, c[0x0][0x3a8] ;  /* 0x0000ea00ff047b82 */ /* 0x000e220000000a00 */
[----:B------:R-:W-:Y:S02]  /*17e0*/  IMAD.MOV.U32 R6, RZ, RZ, 0x1 ;  /* 0x00000001ff067424 */ /* 0x000fe400078e00ff */
[----:B0-----:R-:W-:-:S05]  /*17f0*/  IMAD.WIDE R4, R3, 0x4, R4 ;  /* 0x0000000403047825 */ /* 0x001fca00078e0204 */
[----:B------:R-:W2:Y:S02]  /*1800*/  ATOMG.E.ADD.STRONG.GPU PT, R0, desc[UR36][R4.64], R6 ;  /* 0x80000006040079a8 */ /* 0x000ea400081ef124 */
[----:B--2---:R-:W-:-:S13]  /*1810*/  ISETP.GT.AND P0, PT, R0, 0x1869f, PT ;  /* 0x0001869f0000780c */ /* 0x004fda0003f04270 */
[----:B------:R-:W-:Y:S05]  /*1820*/  @P0 BRA `(.L_x_34) ;  /* 0x0000000000380947 */ /* 0x000fea0003800000 */
[----:B------:R-:W0:Y:S01]  /*1830*/  LDC.64 R4, c[0x0][0x3a0] ;  /* 0x0000e800ff047b82 */ /* 0x000e220000000a00 */
[----:B------:R-:W-:Y:S01]  /*1840*/  IMAD R7, R3, 0x186a0, R0 ;  /* 0x000186a003077824 */ /* 0x000fe200078e0200 */
[----:B------:R-:W-:-:S03]  /*1850*/  ISETP.NE.AND P0, PT, R0, RZ, PT ;  /* 0x000000ff0000720c */ /* 0x000fc60003f05270 */
[----:B0-----:R-:W-:-:S05]  /*1860*/  IMAD.WIDE R4, R7, 0x4, R4 ;  /* 0x0000000407047825 */ /* 0x001fca00078e0204 */
[----:B------:R2:W-:Y:S05]  /*1870*/  STG.E desc[UR36][R4.64], R11 ;  /* 0x0000000b04007986 */ /* 0x0005ea000c101924 */
[----:B------:R-:W-:Y:S05]  /*1880*/  @P0 BRA `(.L_x_21) ;  /* 0x0000000000480947 */ /* 0x000fea0003800000 */
[----:B--2---:R-:W0:Y:S01]  /*1890*/  LDC.64 R4, c[0x0][0x3b0] ;  /* 0x0000ec00ff047b82 */ /* 0x004e220000000a00 */
[----:B------:R-:W-:-:S04]  /*18a0*/  SHF.R.S32.HI R0, RZ, 0x1f, R3 ;  /* 0x0000001fff007819 */ /* 0x000fc80000011403 */
[-C--:B------:R-:W-:Y:S02]  /*18b0*/  LEA.HI R0, R0, R3.reuse, RZ, 0x5 ;  /* 0x0000000300007211 */ /* 0x080fe400078f28ff */
[----:B------:R-:W-:Y:S02]  /*18c0*/  SHF.L.W.U32 R3, R6, R3, RZ ;  /* 0x0000000306037219 */ /* 0x000fe40000000eff */
[----:B------:R-:W-:-:S05]  /*18d0*/  SHF.R.S32.HI R7, RZ, 0x5, R0 ;  /* 0x00000005ff077819 */ /* 0x000fca0000011400 */
[----:B0-----:R-:W-:-:S05]  /*18e0*/  IMAD.WIDE R4, R7, 0x4, R4 ;  /* 0x0000000407047825 */ /* 0x001fca00078e0204 */
[----:B------:R3:W5:Y:S01]  /*18f0*/  ATOMG.E.OR.STRONG.GPU PT, RZ, desc[UR36][R4.64], R3 ;  /* 0x8000000304ff79a8 */ /* 0x000762000b1ef124 */
[----:B------:R-:W-:Y:S05]  /*1900*/  BRA `(.L_x_21) ;  /* 0x0000000000287947 */ /* 0x000fea0003800000 */
.L_x_34:
[----:B------:R-:W-:Y:S01]  /*1910*/  MOV R8, 0x0 ;  /* 0x0000000000087802 */ /* 0x000fe20000000f00 */
[----:B------:R0:W-:Y:S01]  /*1920*/  STL [R1], R3 ;  /* 0x0000000301007387 */ /* 0x0001e20000100800 */
[----:B------:R-:W1:Y:S01]  /*1930*/  LDCU.64 UR4, c[0x4][0x28] ;  /* 0x01000500ff0477ac */ /* 0x000e620008000a00 */
[----:B------:R-:W-:Y:S02]  /*1940*/  IMAD.MOV.U32 R6, RZ, RZ, R2 ;  /* 0x000000ffff067224 */ /* 0x000fe400078e0002 */
[----:B------:R-:W-:Y:S01]  /*1950*/  IMAD.MOV.U32 R7, RZ, RZ, R16 ;  /* 0x000000ffff077224 */ /* 0x000fe200078e0010 */
[----:B------:R-:W2:Y:S01]  /*1960*/  LDC.64 R8, c[0x4][R8] ;  /* 0x0100000008087b82 */ /* 0x000ea20000000a00 */
[----:B-1----:R-:W-:Y:S01]  /*1970*/  IMAD.U32 R4, RZ, RZ, UR4 ;  /* 0x00000004ff047e24 */ /* 0x002fe2000f8e00ff */
[----:B0-----:R-:W-:-:S07]  /*1980*/  MOV R5, UR5 ;  /* 0x0000000500057c02 */ /* 0x001fce0008000f00 */
[----:B------:R-:W-:-:S07]  /*1990*/  LEPC R20, `(.L_x_21) ;  /* 0x000000001014794e */ /* 0x000fce0000000000 */
[----:B--2---:R-:W-:Y:S05]  /*19a0*/  CALL.ABS.NOINC R8 ;  /* 0x0000000008007343 */ /* 0x004fea0003c00000 */
.L_x_21:
[----:B------:R-:W-:Y:S05]  /*19b0*/  BSYNC B7 ;  /* 0x0000000000077941 */ /* 0x000fea0003800000 */
.L_x_20:
[----:B------:R-:W4:Y:S01]  /*19c0*/  LDC R0, c[0x0][0x388] ;  /* 0x0000e200ff007b82 */ /* 0x000f220000000800 */
[----:B------:R-:W-:Y:S01]  /*19d0*/  VIADD R40, R33, 0x1 ;  /* 0x0000000121287836 */ /* 0x000fe20000000000 */
[----:B------:R-:W-:Y:S01]  /*19e0*/  ISETP.NE.AND P6, PT, R34, RZ, PT ;  /* 0x000000ff2200720c */ /* 0x000fe20003fc5270 */
[----:B------:R-:W-:Y:S03]  /*19f0*/  BSSY B7, `(.L_x_35) ;  /* 0x00000c4000077945 */ /* 0x000fe60003800000 */
[----:B----4-:R-:W-:-:S04]  /*1a00*/  ISETP.GE.AND P0, PT, R40, R0, PT ;  /* 0x000000002800720c */ /* 0x010fc80003f06270 */
[----:B------:R-:W-:-:S04]  /*1a10*/  ISETP.GT.AND P1, PT, R33, -0x2, !P0 ;  /* 0xfffffffe2100780c */ /* 0x000fc80004724270 */
[----:B------:R-:W-:Y:S02]  /*1a20*/  PLOP3.LUT P0, PT, P1, P6, PT, 0x80, 0x8 ;  /* 0x000000000008781c */ /* 0x000fe40000f0d070 */
[----:B------:R-:W-:-:S11]  /*1a30*/  P2R R37, PR, RZ, 0x2 ;  /* 0x00000002ff257803 */ /* 0x000fd60000000000 */
[----:B------:R-:W-:Y:S05]  /*1a40*/  @!P0 BRA `(.L_x_36) ;  /* 0x0000000800f88947 */ /* 0x000fea0003800000 */
[----:B------:R-:W4:Y:S01]  /*1a50*/  LDCU.64 UR4, c[0x0][0x380] ;  /* 0x00007000ff0477ac */ /* 0x000f220008000a00 */
[----:B-12---:R-:W-:Y:S02]  /*1a60*/  IADD3 R11, PT, PT, R32, -0x1, RZ ;  /* 0xffffffff200b7810 */ /* 0x006fe40007ffe0ff */
[----:B---3--:R-:W-:-:S03]  /*1a70*/  SHF.R.S32.HI R4, RZ, 0x1f, R33 ;  /* 0x0000001fff047819 */ /* 0x008fc60000011421 */
[----:B------:R-:W-:-:S05]  /*1a80*/  IMAD R11, R11, R0, RZ ;  /* 0x000000000b0b7224 */ /* 0x000fca00078e02ff */
[----:B0-----:R-:W-:-:S04]  /*1a90*/  IADD3 R7, P0, PT, R33, R11, RZ ;  /* 0x0000000b21077210 */ /* 0x001fc80007f1e0ff */
[----:B------:R-:W-:Y:S02]  /*1aa0*/  LEA.HI.X.SX32 R6, R11, R4, 0x1, P0 ;  /* 0x000000040b067211 */ /* 0x000fe400000f0eff */
[----:B----4-:R-:W-:-:S04]  /*1ab0*/  LEA R4, P0, R7, UR4, 0x2 ;  /* 0x0000000407047c11 */ /* 0x010fc8000f8010ff */
[----:B------:R-:W-:-:S05]  /*1ac0*/  LEA.HI.X R5, R7, UR5, R6, 0x2, P0 ;  /* 0x0000000507057c11 */ /* 0x000fca00080f1406 */
[----:B------:R-:W2:Y:S02]  /*1ad0*/  LDG.E R4, desc[UR36][R4.64+0x4] ;  /* 0x0000042404047981 */ /* 0x000ea4000c1e1900 */
[----:B--2---:R-:W-:-:S13]  /*1ae0*/  ISETP.NE.AND P0, PT, R4, RZ, PT ;  /* 0x000000ff0400720c */ /* 0x004fda0003f05270 */
[----:B------:R-:W-:Y:S05]  /*1af0*/  @P0 BRA `(.L_x_36) ;  /* 0x0000000800cc0947 */ /* 0x000fea0003800000 */
[----:B------:R-:W0:Y:S01]  /*1b00*/  LDC.64 R4, c[0x0][0x398] ;  /* 0x0000e600ff047b82 */ /* 0x000e220000000a00 */
[----:B------:R-:W-:Y:S02]  /*1b10*/  IMAD R3, R6, 0x14, RZ ;  /* 0x0000001406037824 */ /* 0x000fe400078e02ff */
[----:B0-----:R-:W-:-:S04]  /*1b20*/  IMAD.WIDE.U32 R6, R7, 0x14, R4 ;  /* 0x0000001407067825 */ /* 0x001fc800078e0004 */
[----:B------:R-:W-:-:S05]  /*1b30*/  IMAD.IADD R7, R7, 0x1, R3 ;  /* 0x0000000107077824 */ /* 0x000fca00078e0203 */
[----:B------:R0:W5:Y:S01]  /*1b40*/  LDG.E R4, desc[UR36][R6.64+0x18] ;  /* 0x0000182406047981 */ /* 0x000162000c1e1900 */
[----:B------:R-:W-:Y:S01]  /*1b50*/  BSSY B0, `(.L_x_37) ;  /* 0x0000009000007945 */ /* 0x000fe20003800000 */
[----:B------:R-:W-:Y:S02]  /*1b60*/  IMAD.IADD R11, R40, 0x1, R11 ;  /* 0x00000001280b7824 */ /* 0x000fe400078e020b */
[----:B-----5:R-:W-:-:S07]  /*1b70*/  FADD R3, R31, 1.4142135381698608398 ;  /* 0x3fb504f31f037421 */ /* 0x020fce0000000000 */
.L_x_38:
[-C--:B------:R-:W-:Y:S01]  /*1b80*/  FMNMX R5, R3, R4.reuse, PT ;  /* 0x0000000403057209 */ /* 0x080fe20003800000 */
[----:B------:R-:W-:Y:S05]  /*1b90*/  YIELD ;  /* 0x0000000000007946 */ /* 0x000fea0003800000 */
[----:B------:R-:W2:Y:S02]  /*1ba0*/  ATOMG.E.CAS.STRONG.GPU PT, R5, [R6+0x18], R4, R5 ;  /* 0x00001804060573a9 */ /* 0x000ea400001ee105 */
[----:B--2---:R-:W-:Y:S01]  /*1bb0*/  ISETP.NE.AND P0, PT, R5, R4, PT ;  /* 0x000000040500720c */ /* 0x004fe20003f05270 */
[----:B------:R-:W-:-:S12]  /*1bc0*/  IMAD.MOV.U32 R4, RZ, RZ, R5 ;  /* 0x000000ffff047224 */ /* 0x000fd800078e0005 */
[----:B------:R-:W-:Y:S05]  /*1bd0*/  @P0 BRA `(.L_x_38) ;  /* 0xfffffffc00e80947 */ /* 0x000fea000383ffff */
[----:B------:R-:W-:Y:S05]  /*1be0*/  BSYNC B0 ;  /* 0x0000000000007941 */ /* 0x000fea0003800000 */
.L_x_37:
[----:B------:R-:W-:-:S05]  /*1bf0*/  FADD R3, R31, 1.4142135381698608398 ;  /* 0x3fb504f31f037421 */ /* 0x000fca0000000000 */
[----:B------:R-:W-:-:S13]  /*1c00*/  FSETP.GEU.AND P0, PT, R3, R4, PT ;  /* 0x000000040300720b */ /* 0x000fda0003f0e000 */
[----:B------:R-:W-:Y:S05]  /*1c10*/  @P0 BRA `(.L_x_36) ;  /* 0x0000000800840947 */ /* 0x000fea0003800000 */
[----:B------:R-:W-:Y:S01]  /*1c20*/  IABS R8, R0 ;  /* 0x0000000000087213 */ /* 0x000fe20000000000 */
[----:B------:R-:W1:Y:S01]  /*1c30*/  LDC R3, c[0x0][0x390] ;  /* 0x0000e400ff037b82 */ /* 0x000e620000000800 */
[----:B------:R-:W-:Y:S01]  /*1c40*/  IMAD.MOV.U32 R4, RZ, RZ, RZ ;  /* 0x000000ffff047224 */ /* 0x000fe200078e00ff */
[----:B------:R-:W-:Y:S01]  /*1c50*/  IABS R14, R11 ;  /* 0x0000000b000e7213 */ /* 0x000fe20000000000 */
[----:B------:R-:W2:Y:S01]  /*1c60*/  I2F.RP R9, R8 ;  /* 0x0000000800097306 */ /* 0x000ea20000209400 */
[----:B------:R3:W-:Y:S01]  /*1c70*/  STG.E desc[UR36][R6.64+0x24], R30 ;  /* 0x0000241e06007986 */ /* 0x0007e2000c101924 */
[----:B------:R-:W-:Y:S03]  /*1c80*/  BSSY.RECONVERGENT B0, `(.L_x_39) ;  /* 0x0000039000007945 */ /* 0x000fe60003800200 */
[----:B------:R3:W-:Y:S03]  /*1c90*/  STG.E desc[UR36][R6.64+0x14], R11 ;  /* 0x0000140b06007986 */ /* 0x0007e6000c101924 */
[----:B--2---:R-:W2:Y:S02]  /*1ca0*/  MUFU.RCP R9, R9 ;  /* 0x0000000900097308 */ /* 0x004ea40000001000 */
[----:B--2---:R-:W-:-:S06]  /*1cb0*/  IADD3 R10, PT, PT, R9, 0xffffffe, RZ ;  /* 0x0ffffffe090a7810 */ /* 0x004fcc0007ffe0ff */
[----:B------:R-:W2:Y:S02]  /*1cc0*/  F2I.FTZ.U32.TRUNC.NTZ R5, R10 ;  /* 0x0000000a00057305 */ /* 0x000ea4000021f000 */
[----:B--2---:R-:W-:-:S04]  /*1cd0*/  IMAD.MOV R13, RZ, RZ, -R5 ;  /* 0x000000ffff0d7224 */ /* 0x004fc800078e0a05 */
[----:B------:R-:W-:-:S04]  /*1ce0*/  IMAD R13, R13, R8, RZ ;  /* 0x000000080d0d7224 */ /* 0x000fc800078e02ff */
[----:B------:R-:W-:Y:S01]  /*1cf0*/  IMAD.HI.U32 R12, R5, R13, R4 ;  /* 0x0000000d050c7227 */ /* 0x000fe200078e0004 */
[----:B-1----:R-:W-:-:S03]  /*1d00*/  IABS R13, R3 ;  /* 0x00000003000d7213 */ /* 0x002fc60000000000 */
[----:B------:R-:W-:-:S04]  /*1d10*/  IMAD.MOV.U32 R5, RZ, RZ, R14 ;  /* 0x000000ffff057224 */ /* 0x000fc800078e000e */
[----:B------:R-:W-:-:S04]  /*1d20*/  IMAD.HI.U32 R4, R12, R5, RZ ;  /* 0x000000050c047227 */ /* 0x000fc800078e00ff */
[----:B------:R-:W-:Y:S01]  /*1d30*/  IMAD.HI.U32 R12, R12, R13, RZ ;  /* 0x0000000d0c0c7227 */ /* 0x000fe200078e00ff */
[----:B------:R-:W-:-:S05]  /*1d40*/  IADD3 R9, PT, PT, -R4, RZ, RZ ;  /* 0x000000ff04097210 */ /* 0x000fca0007ffe1ff */
[----:B------:R-:W-:Y:S02]  /*1d50*/  IMAD R5, R8, R9, R5 ;  /* 0x0000000908057224 */ /* 0x000fe400078e0205 */
[----:B------:R-:W-:-:S03]  /*1d60*/  IMAD.MOV R9, RZ, RZ, -R12 ;  /* 0x000000ffff097224 */ /* 0x000fc600078e0a0c */
[C---:B------:R-:W-:Y:S01]  /*1d70*/  ISETP.GT.U32.AND P0, PT, R8.reuse, R5, PT ;  /* 0x000000050800720c */ /* 0x040fe20003f04070 */
[----:B------:R-:W-:-:S05]  /*1d80*/  IMAD R9, R8, R9, R13 ;  /* 0x0000000908097224 */ /* 0x000fca00078e020d */
[----:B------:R-:W-:-:S07]  /*1d90*/  ISETP.GT.U32.AND P2, PT, R8, R9, PT ;  /* 0x000000090800720c */ /* 0x000fce0003f44070 */
[----:B------:R-:W-:Y:S01]  /*1da0*/  @!P0 IMAD.IADD R5, R5, 0x1, -R8 ;  /* 0x0000000105058824 */ /* 0x000fe200078e0a08 */
[----:B------:R-:W-:-:S04]  /*1db0*/  @!P0 IADD3 R4, PT, PT, R4, 0x1, RZ ;  /* 0x0000000104048810 */ /* 0x000fc80007ffe0ff */
[----:B------:R-:W-:Y:S01]  /*1dc0*/  ISETP.GE.U32.AND P3, PT, R5, R8, PT ;  /* 0x000000080500720c */ /* 0x000fe20003f66070 */
[----:B------:R-:W-:Y:S01]  /*1dd0*/  @!P2 IMAD.IADD R9, R9, 0x1, -R8 ;  /* 0x000000010909a824 */ /* 0x000fe200078e0a08 */
[----:B------:R-:W-:Y:S01]  /*1de0*/  LOP3.LUT R5, R11, R0, RZ, 0x3c, !PT ;  /* 0x000000000b057212 */ /* 0x000fe200078e3cff */
[----:B------:R-:W-:-:S03]  /*1df0*/  @!P2 VIADD R12, R12, 0x1 ;  /* 0x000000010c0ca836 */ /* 0x000fc60000000000 */
[----:B------:R-:W-:Y:S02]  /*1e00*/  ISETP.GE.U32.AND P1, PT, R9, R8, PT ;  /* 0x000000080900720c */ /* 0x000fe40003f26070 */
[-C--:B------:R-:W-:Y:S02]  /*1e10*/  LOP3.LUT R8, R3, R0.reuse, RZ, 0x3c, !PT ;  /* 0x0000000003087212 */ /* 0x080fe400078e3cff */
[----:B------:R-:W-:Y:S02]  /*1e20*/  ISETP.GE.AND P0, PT, R5, RZ, PT ;  /* 0x000000ff0500720c */ /* 0x000fe40003f06270 */
[----:B------:R-:W-:Y:S01]  /*1e30*/  LOP3.LUT R9, RZ, R0, RZ, 0x33, !PT ;  /* 0x00000000ff097212 */ /* 0x000fe200078e33ff */
[----:B------:R-:W-:Y:S01]  /*1e40*/  @P3 VIADD R4, R4, 0x1 ;  /* 0x0000000104043836 */ /* 0x000fe20000000000 */
[----:B------:R-:W-:-:S05]  /*1e50*/  ISETP.GE.AND P3, PT, R8, RZ, PT ;  /* 0x000000ff0800720c */ /* 0x000fca0003f66270 */
[----:B------:R-:W-:Y:S01]  /*1e60*/  @P1 VIADD R12, R12, 0x1 ;  /* 0x000000010c0c1836 */ /* 0x000fe20000000000 */
[----:B------:R-:W-:-:S03]  /*1e70*/  ISETP.NE.AND P1, PT, R0, RZ, PT ;  /* 0x000000ff0000720c */ /* 0x000fc60003f25270 */
[----:B------:R-:W-:Y:S01]  /*1e80*/  @!P0 IMAD.MOV R4, RZ, RZ, -R4 ;  /* 0x000000ffff048224 */ /* 0x000fe200078e0a04 */
[----:B------:R-:W-:-:S04]  /*1e90*/  MOV R5, R12 ;  /* 0x0000000c00057202 */ /* 0x000fc80000000f00 */
[----:B------:R-:W-:Y:S01]  /*1ea0*/  SEL R8, R9, R4, !P1 ;  /* 0x0000000409087207 */ /* 0x000fe20004800000 */
[----:B------:R-:W-:-:S04]  /*1eb0*/  @!P3 IMAD.MOV R5, RZ, RZ, -R5 ;  /* 0x000000ffff05b224 */ /* 0x000fc800078e0a05 */
[----:B------:R-:W-:Y:S01]  /*1ec0*/  IMAD.MOV R4, RZ, RZ, -R8 ;  /* 0x000000ffff047224 */ /* 0x000fe200078e0a08 */
[----:B------:R-:W-:-:S03]  /*1ed0*/  SEL R5, R9, R5, !P1 ;  /* 0x0000000509057207 */ /* 0x000fc60004800000 */
[----:B------:R-:W-:Y:S02]  /*1ee0*/  IMAD R4, R0, R4, R11 ;  /* 0x0000000400047224 */ /* 0x000fe400078e020b */
[----:B------:R-:W-:Y:S02]  /*1ef0*/  IMAD R3, R5, R0, -R3 ;  /* 0x0000000005037224 */ /* 0x000fe400078e0a03 */
[----:B------:R-:W-:-:S03]  /*1f00*/  IMAD.IADD R5, R8, 0x1, -R5 ;  /* 0x0000000108057824 */ /* 0x000fc600078e0a05 */
[----:B------:R-:W-:-:S05]  /*1f10*/  IADD3 R3, PT, PT, R4, R3, RZ ;  /* 0x0000000304037210 */ /* 0x000fca0007ffe0ff */
[----:B------:R-:W-:-:S04]  /*1f20*/  IMAD R0, R3, R3, RZ ;  /* 0x0000000303007224 */ /* 0x000fc800078e02ff */
[----:B------:R-:W-:-:S05]  /*1f30*/  IMAD R0, R5, R5, R0 ;  /* 0x0000000505007224 */ /* 0x000fca00078e0200 */
[----:B------:R-:W-:-:S04]  /*1f40*/  I2FP.F32.U32 R3, R0 ;  /* 0x0000000000037245 */ /* 0x000fc80000201000 */
[----:B------:R3:W1:Y:S01]  /*1f50*/  MUFU.RSQ R4, R3 ;  /* 0x0000000300047308 */ /* 0x0006620000001400 */
[----:B------:R-:W-:-:S05]  /*1f60*/  VIADD R0, R3, 0xf3000000 ;  /* 0xf300000003007836 */ /* 0x000fca0000000000 */
[----:B------:R-:W-:-:S13]  /*1f70*/  ISETP.GT.U32.AND P0, PT, R0, 0x727fffff, PT ;  /* 0x727fffff0000780c */ /* 0x000fda0003f04070 */
[----:B-1-3--:R-:W-:Y:S05]  /*1f80*/  @!P0 BRA `(.L_x_40) ;  /* 0x0000000000108947 */ /* 0x00afea0003800000 */
[----:B------:R-:W-:Y:S02]  /*1f90*/  MOV R0, R3 ;  /* 0x0000000300007202 */ /* 0x000fe40000000f00 */
[----:B------:R-:W-:-:S07]  /*1fa0*/  MOV R4, 0x1fc0 ;  /* 0x00001fc000047802 */ /* 0x000fce0000000f00 */
[----:B0-----:R-:W-:Y:S05]  /*1fb0*/  CALL.REL.NOINC `($__internal_0_$__cuda_sm20_sqrt_rn_f32_slowpath) ;  /* 0x0000006400447944 */ /* 0x001fea0003c00000 */
[----:B------:R-:W-:Y:S05]  /*1fc0*/  BRA `(.L_x_41) ;  /* 0x0000000000107947 */ /* 0x000fea0003800000 */
.L_x_40:
[----:B------:R-:W-:Y:S01]  /*1fd0*/  FMUL.FTZ R0, R3, R4 ;  /* 0x0000000403007220 */ /* 0x000fe20000410000 */
[----:B------:R-:W-:-:S03]  /*1fe0*/  FMUL.FTZ R4, R4, 0.5 ;  /* 0x3f00000004047820 */ /* 0x000fc60000410000 */
[----:B------:R-:W-:-:S04]  /*1ff0*/  FFMA R3, -R0, R0, R3 ;  /* 0x0000000000037223 */ /* 0x000fc80000000103 */
[----:B------:R-:W-:-:S07]  /*2000*/  FFMA R0, R3, R4, R0 ;  /* 0x0000000403007223 */ /* 0x000fce0000000000 */
.L_x_41:
[----:B------:R-:W-:Y:S05]  /*2010*/  BSYNC.RECONVERGENT B0 ;  /* 0x0000000000007941 */ /* 0x000fea0003800200 */
.L_x_39:
[----:B------:R-:W-:Y:S01]  /*2020*/  FADD R3, R31, 1.4142135381698608398 ;  /* 0x3fb504f31f037421 */ /* 0x000fe20000000000 */
[----:B------:R1:W-:Y:S01]  /*2030*/  STG.E desc[UR36][R6.64+0x1c], R0 ;  /* 0x00001c0006007986 */ /* 0x0003e2000c101924 */
[----:B------:R-:W-:Y:S01]  /*2040*/  VIADD R5, R25, 0xf3000000 ;  /* 0xf300000019057836 */ /* 0x000fe20000000000 */
[----:B------:R1:W2:Y:S01]  /*2050*/  MUFU.RSQ R4, R25 ;  /* 0x0000001900047308 */ /* 0x0002a20000001400 */
[----:B------:R-:W-:Y:S01]  /*2060*/  FADD R13, R0, R3 ;  /* 0x00000003000d7221 */ /* 0x000fe20000000000 */
        /* <DEDUP_REMOVED lines=9> */
.L_x_43:
[----:B------:R-:W-:Y:S05]  /*2100*/  BRA `(.L_x_44) ;  /* 0x0000000000107947 */ /* 0x000fea0003800000 */
.L_x_42:
[----:B-1----:R-:W-:Y:S01]  /*2110*/  FMUL.FTZ R0, R25, R4 ;  /* 0x0000000419007220 */ /* 0x002fe20000410000 */
[----:B------:R-:W-:-:S03]  /*2120*/  FMUL.FTZ R4, R4, 0.5 ;  /* 0x3f00000004047820 */ /* 0x000fc60000410000 */
[----:B------:R-:W-:-:S04]  /*2130*/  FFMA R3, -R0, R0, R25 ;  /* 0x0000000000037223 */ /* 0x000fc80000000119 */
[----:B------:R-:W-:-:S07]  /*2140*/  FFMA R0, R3, R4, R0 ;  /* 0x0000000403007223 */ /* 0x000fce0000000000 */
.L_x_44:
[----:B------:R-:W1:Y:S01]  /*2150*/  LDC R5, c[0x3][RZ] ;  /* 0x00c00000ff057b82 */ /* 0x000e620000000800 */
[----:B0-----:R-:W-:Y:S01]  /*2160*/  FADD R6, R13, -R0 ;  /* 0x800000000d067221 */ /* 0x001fe20000000000 */
[----:B------:R-:W-:Y:S01]  /*2170*/  BSSY.RECONVERGENT B2, `(.L_x_45) ;  /* 0x000000c000027945 */ /* 0x000fe20003800200 */
[----:B-1----:R-:W0:Y:S08]  /*2180*/  MUFU.RCP R4, R5 ;  /* 0x0000000500047308 */ /* 0x002e300000001000 */
[----:B------:R-:W1:Y:S01]  /*2190*/  FCHK P0, R6, R5 ;  /* 0x0000000506007302 */ /* 0x000e620000000000 */
[----:B0-----:R-:W-:-:S04]  /*21a0*/  FFMA R3, R4, -R5, 1 ;  /* 0x3f80000004037423 */ /* 0x001fc80000000805 */
[----:B------:R-:W-:-:S04]  /*21b0*/  FFMA R0, R4, R3, R4 ;  /* 0x0000000304007223 */ /* 0x000fc80000000004 */
[----:B------:R-:W-:-:S04]  /*21c0*/  FFMA R3, R0, R6, RZ ;  /* 0x0000000600037223 */ /* 0x000fc800000000ff */
[----:B------:R-:W-:-:S04]  /*21d0*/  FFMA R4, R3, -R5, R6 ;  /* 0x8000000503047223 */ /* 0x000fc80000000006 */
[----:B------:R-:W-:Y:S01]  /*21e0*/  FFMA R0, R0, R4, R3 ;  /* 0x0000000400007223 */ /* 0x000fe20000000003 */
[----:B-1----:R-:W-:Y:S06]  /*21f0*/  @!P0 BRA `(.L_x_46) ;  /* 0x00000000000c8947 */ /* 0x002fec0003800000 */
[----:B------:R-:W-:Y:S02]  /*2200*/  MOV R0, R6 ;  /* 0x0000000600007202 */ /* 0x000fe40000000f00 */
[----:B------:R-:W-:-:S07]  /*2210*/  MOV R6, 0x2230 ;  /* 0x0000223000067802 */ /* 0x000fce0000000f00 */
[----:B------:R-:W-:Y:S05]  /*2220*/  CALL.REL.NOINC `($__internal_1_$__cuda_sm3x_div_rn_noftz_f32_slowpath) ;  /* 0x0000006400007944 */ /* 0x000fea0003c00000 */
.L_x_46:
[----:B------:R-:W-:Y:S05]  /*2230*/  BSYNC.RECONVERGENT B2 ;  /* 0x0000000000027941 */ /* 0x000fea0003800200 */
.L_x_45:
[----:B------:R-:W0:Y:S02]  /*2240*/  F2I.TRUNC.NTZ R0, R0 ;  /* 0x0000000000007305 */ /* 0x000e24000020f100 */
[----:B0-----:R-:W-:-:S04]  /*2250*/  VIMNMX R3, PT, PT, R0, 0x270f, PT ;  /* 0x0000270f00037848 */ /* 0x001fc80003fe0100 */
[----:B------:R-:W-:-:S13]  /*2260*/  ISETP.NE.AND P0, PT, R3, R18, PT ;  /* 0x000000120300720c */ /* 0x000fda0003f05270 */
[----:B------:R-:W-:Y:S05]  /*2270*/  @!P0 BRA `(.L_x_47) ;  /* 0x00000000007c8947 */ /* 0x000fea0003800000 */
[----:B------:R-:W0:Y:S01]  /*2280*/  LDC.64 R4, c[0x0][0x3a8] ;  /* 0x0000ea00ff047b82 */ /* 0x000e220000000a00 */
[----:B------:R-:W-:Y:S02]  /*2290*/  IMAD.MOV.U32 R6, RZ, RZ, 0x1 ;  /* 0x00000001ff067424 */ /* 0x000fe400078e00ff */
[----:B0-----:R-:W-:-:S05]  /*22a0*/  IMAD.WIDE R4, R3, 0x4, R4 ;  /* 0x0000000403047825 */ /* 0x001fca00078e0204 */
[----:B------:R-:W2:Y:S02]  /*22b0*/  ATOMG.E.ADD.STRONG.GPU PT, R0, desc[UR36][R4.64], R6 ;  /* 0x80000006040079a8 */ /* 0x000ea400081ef124 */
[----:B--2---:R-:W-:-:S13]  /*22c0*/  ISETP.GE.AND P0, PT, R0, 0x186a0, PT ;  /* 0x000186a00000780c */ /* 0x004fda0003f06270 */
[----:B------:R-:W-:Y:S05]  /*22d0*/  @!P0 BRA `(.L_x_48) ;  /* 0x00000000002c8947 */ /* 0x000fea0003800000 */
        /* <DEDUP_REMOVED lines=10> */
.L_x_49:
[----:B------:R-:W-:Y:S05]  /*2380*/  BRA `(.L_x_36) ;  /* 0x0000000000a87947 */ /* 0x000fea0003800000 */
.L_x_48:
[----:B------:R-:W0:Y:S01]  /*2390*/  LDC.64 R4, c[0x0][0x3a0] ;  /* 0x0000e800ff047b82 */ /* 0x000e220000000a00 */
[----:B------:R-:W-:Y:S01]  /*23a0*/  IMAD R7, R3, 0x186a0, R0 ;  /* 0x000186a003077824 */ /* 0x000fe200078e0200 */
[----:B------:R-:W-:-:S03]  /*23b0*/  ISETP.NE.AND P0, PT, R0, RZ, PT ;  /* 0x000000ff0000720c */ /* 0x000fc60003f05270 */
[----:B0-----:R-:W-:-:S05]  /*23c0*/  IMAD.WIDE R4, R7, 0x4, R4 ;  /* 0x0000000407047825 */ /* 0x001fca00078e0204 */
[----:B------:R0:W-:Y:S05]  /*23d0*/  STG.E desc[UR36][R4.64], R11 ;  /* 0x0000000b04007986 */ /* 0x0001ea000c101924 */
[----:B------:R-:W-:Y:S05]  /*23e0*/  @P0 BRA `(.L_x_36) ;  /* 0x0000000000900947 */ /* 0x000fea0003800000 */
[----:B0-----:R-:W0:Y:S01]  /*23f0*/  LDC.64 R4, c[0x0][0x3b0] ;  /* 0x0000ec00ff047b82 */ /* 0x001e220000000a00 */
[----:B------:R-:W-:-:S04]  /*2400*/  SHF.R.S32.HI R0, RZ, 0x1f, R3 ;  /* 0x0000001fff007819 */ /* 0x000fc80000011403 */
[-C--:B------:R-:W-:Y:S02]  /*2410*/  LEA.HI R0, R0, R3.reuse, RZ, 0x5 ;  /* 0x0000000300007211 */ /* 0x080fe400078f28ff */
[----:B------:R-:W-:Y:S02]  /*2420*/  SHF.L.W.U32 R3, R6, R3, RZ ;  /* 0x0000000306037219 */ /* 0x000fe40000000eff */
[----:B------:R-:W-:-:S05]  /*2430*/  SHF.R.S32.HI R7, RZ, 0x5, R0 ;  /* 0x00000005ff077819 */ /* 0x000fca0000011400 */
[----:B0-----:R-:W-:-:S05]  /*2440*/  IMAD.WIDE R4, R7, 0x4, R4 ;  /* 0x0000000407047825 */ /* 0x001fca00078e0204 */
[----:B------:R0:W5:Y:S01]  /*2450*/  ATOMG.E.OR.STRONG.GPU PT, RZ, desc[UR36][R4.64], R3 ;  /* 0x8000000304ff79a8 */ /* 0x000162000b1ef124 */
[----:B------:R-:W-:Y:S05]  /*2460*/  BRA `(.L_x_36) ;  /* 0x0000000000707947 */ /* 0x000fea0003800000 */
.L_x_47:
        /* <DEDUP_REMOVED lines=11> */
[----:B0-----:R-:W-:-:S04]  /*2520*/  IADD3 R3, PT, PT, R3, R6, RZ ;  /* 0x0000000603037210 */ /* 0x001fc80007ffe0ff */
[----:B------:R-:W-:-:S13]  /*2530*/  ISETP.GE.AND P0, PT, R3, 0x186a0, PT ;  /* 0x000186a00300780c */ /* 0x000fda0003f06270 */
        /* <DEDUP_REMOVED lines=11> */
.L_x_51:
[----:B------:R-:W-:Y:S05]  /*25f0*/  BRA `(.L_x_36) ;  /* 0x00000000000c7947 */ /* 0x000fea0003800000 */
.L_x_50:
[----:B------:R-:W0:Y:S02]  /*2600*/  LDC.64 R4, c[0x0][0x3b8] ;  /* 0x0000ee00ff047b82 */ /* 0x000e240000000a00 */
[----:B0-----:R-:W-:-:S05]  /*2610*/  IMAD.WIDE R4, R3, 0x4, R4 ;  /* 0x0000000403047825 */ /* 0x001fca00078e0204 */
[----:B------:R4:W-:Y:S02]  /*2620*/  STG.E desc[UR36][R4.64], R11 ;  /* 0x0000000b04007986 */ /* 0x0009e4000c101924 */
.L_x_36:
[----:B------:R-:W-:Y:S05]  /*2630*/  BSYNC B7 ;  /* 0x0000000000077941 */ /* 0x000fea0003800000 */
.L_x_35:
[----:B------:R-:W1:Y:S01]  /*2640*/  LDCU UR4, c[0x0][0x38c] ;  /* 0x00007180ff0477ac */ /* 0x000e620008000800 */
[----:B------:R-:W-:Y:S01]  /*2650*/  ISETP.NE.AND P1, PT, R37, RZ, PT ;  /* 0x000000ff2500720c */ /* 0x000fe20003f25270 */
[----:B------:R-:W-:Y:S01]  /*2660*/  BSSY B7, `(.L_x_52) ;  /* 0x00000c4000077945 */ /* 0x000fe20003800000 */
[----:B-1----:R-:W-:-:S04]  /*2670*/  ISETP.GE.AND P0, PT, R32, UR4, PT ;  /* 0x0000000420007c0c */ /* 0x002fc8000bf06270 */
[----:B------:R-:W-:-:S04]  /*2680*/  ISETP.GT.AND P2, PT, R32, -0x1, !P0 ;  /* 0xffffffff2000780c */ /* 0x000fc80004744270 */
[----:B------:R-:W-:Y:S02]  /*2690*/  PLOP3.LUT P0, PT, P1, P2, PT, 0x80, 0x8 ;  /* 0x000000000008781c */ /* 0x000fe40000f05070 */
[----:B------:R-:W-:-:S11]  /*26a0*/  P2R R36, PR, RZ, 0x4 ;  /* 0x00000004ff247803 */ /* 0x000fd60000000000 */
[----:B------:R-:W-:Y:S05]  /*26b0*/  @!P0 BRA `(.L_x_53) ;  /* 0x0000000800f88947 */ /* 0x000fea0003800000 */
[----:B------:R-:W0:Y:S01]  /*26c0*/  LDC R0, c[0x0][0x388] ;  /* 0x0000e200ff007b82 */ /* 0x000e220000000800 */
[----:B------:R-:W1:Y:S01]  /*26d0*/  LDCU.64 UR4, c[0x0][0x380] ;  /* 0x00007000ff0477ac */ /* 0x000e620008000a00 */
[----:B0-2-4-:R-:W-:-:S05]  /*26e0*/  IMAD R11, R32, R0, RZ ;  /* 0x00000000200b7224 */ /* 0x015fca00078e02ff */
[----:B---3--:R-:W-:Y:S02]  /*26f0*/  SHF.R.S32.HI R4, RZ, 0x1f, R11 ;  /* 0x0000001fff047819 */ /* 0x008fe4000001140b */
[----:B------:R-:W-:-:S04]  /*2700*/  IADD3 R7, P0, PT, R33, R11, RZ ;  /* 0x0000000b21077210 */ /* 0x000fc80007f1e0ff */
[----:B------:R-:W-:Y:S02]  /*2710*/  LEA.HI.X.SX32 R6, R33, R4, 0x1, P0 ;  /* 0x0000000421067211 */ /* 0x000fe400000f0eff */
[----:B-1----:R-:W-:-:S04]  /*2720*/  LEA R4, P0, R7, UR4, 0x2 ;  /* 0x0000000407047c11 */ /* 0x002fc8000f8010ff */
        /* <DEDUP_REMOVED lines=10> */
[----:B------:R-:W-:Y:S01]  /*27d0*/  IADD3 R11, PT, PT, R40, R11, RZ ;  /* 0x0000000b280b7210 */ /* 0x000fe20007ffe0ff */
[----:B-----5:R-:W-:-:S07]  /*27e0*/  FADD R3, R31, 1 ;  /* 0x3f8000001f037421 */ /* 0x020fce0000000000 */
.L_x_55:
[-C--:B------:R-:W-:Y:S01]  /*27f0*/  FMNMX R5, R3, R4.reuse, PT ;  /* 0x0000000403057209 */ /* 0x080fe20003800000 */
[----:B------:R-:W-:Y:S05]  /*2800*/  YIELD ;  /* 0x0000000000007946 */ /* 0x000fea0003800000 */
[----:B------:R-:W2:Y:S02]  /*2810*/  ATOMG.E.CAS.STRONG.GPU PT, R5, [R6+0x18], R4, R5 ;  /* 0x00001804060573a9 */ /* 0x000ea400001ee105 */
[----:B--2---:R-:W-:Y:S01]  /*2820*/  ISETP.NE.AND P0, PT, R5, R4, PT ;  /* 0x000000040500720c */ /* 0x004fe20003f05270 */
[----:B------:R-:W-:-:S12]  /*2830*/  IMAD.MOV.U32 R4, RZ, RZ, R5 ;  /* 0x000000ffff047224 */ /* 0x000fd800078e0005 */
[----:B------:R-:W-:Y:S05]  /*2840*/  @P0 BRA `(.L_x_55) ;  /* 0xfffffffc00e80947 */ /* 0x000fea000383ffff */
[----:B------:R-:W-:Y:S05]  /*2850*/  BSYNC B0 ;  /* 0x0000000000007941 */ /* 0x000fea0003800000 */
.L_x_54:
[----:B------:R-:W-:-:S05]  /*2860*/  FADD R3, R31, 1 ;  /* 0x3f8000001f037421 */ /* 0x000fca0000000000 */
        /* <DEDUP_REMOVED lines=11> */
[----:B--2---:R-:W-:-:S06]  /*2920*/  VIADD R10, R9, 0xffffffe ;  /* 0x0ffffffe090a7836 */ /* 0x004fcc0000000000 */
[----:B------:R-:W2:Y:S02]  /*2930*/  F2I.FTZ.U32.TRUNC.NTZ R5, R10 ;  /* 0x0000000a00057305 */ /* 0x000ea4000021f000 */
[----:B--2---:R-:W-:-:S05]  /*2940*/  IADD3 R13, PT, PT, RZ, -R5, RZ ;  /* 0x80000005ff0d7210 */ /* 0x004fca0007ffe0ff */
        /* <DEDUP_REMOVED lines=12> */
[----:B------:R-:W-:Y:S02]  /*2a10*/  @!P1 IMAD.IADD R5, R5, 0x1, -R8 ;  /* 0x0000000105059824 */ /* 0x000fe400078e0a08 */
[----:B------:R-:W-:-:S03]  /*2a20*/  @!P1 VIADD R4, R4, 0x1 ;  /* 0x0000000104049836 */ /* 0x000fc60000000000 */
[-C--:B------:R-:W-:Y:S02]  /*2a30*/  ISETP.GE.U32.AND P2, PT, R5, R8.reuse, PT ;  /* 0x000000080500720c */ /* 0x080fe40003f46070 */
[----:B------:R-:W-:Y:S02]  /*2a40*/  @!P0 IADD3 R9, PT, PT, R9, -R8, RZ ;  /* 0x8000000809098210 */ /* 0x000fe40007ffe0ff */
[----:B------:R-:W-:Y:S02]  /*2a50*/  LOP3.LUT R5, R11, R0, RZ, 0x3c, !PT ;  /* 0x000000000b057212 */ /* 0x000fe400078e3cff */
[----:B------:R-:W-:Y:S02]  /*2a60*/  ISETP.GE.U32.AND P1, PT, R9, R8, PT ;  /* 0x000000080900720c */ /* 0x000fe40003f26070 */
[----:B------:R-:W-:Y:S02]  /*2a70*/  LOP3.LUT R8, R3, R0, RZ, 0x3c, !PT ;  /* 0x0000000003087212 */ /* 0x000fe400078e3cff */
[----:B------:R-:W-:-:S02]  /*2a80*/  @!P0 IADD3 R12, PT, PT, R12, 0x1, RZ ;  /* 0x000000010c0c8810 */ /* 0x000fc40007ffe0ff */
[----:B------:R-:W-:Y:S01]  /*2a90*/  ISETP.GE.AND P0, PT, R8, RZ, PT ;  /* 0x000000ff0800720c */ /* 0x000fe20003f06270 */
[----:B------:R-:W-:Y:S01]  /*2aa0*/  @P2 VIADD R4, R4, 0x1 ;  /* 0x0000000104042836 */ /* 0x000fe20000000000 */
[----:B------:R-:W-:Y:S02]  /*2ab0*/  ISETP.GE.AND P2, PT, R5, RZ, PT ;  /* 0x000000ff0500720c */ /* 0x000fe40003f46270 */
[----:B------:R-:W-:-:S03]  /*2ac0*/  LOP3.LUT R9, RZ, R0, RZ, 0x33, !PT ;  /* 0x00000000ff097212 */ /* 0x000fc600078e33ff */
[----:B------:R-:W-:Y:S01]  /*2ad0*/  @P1 VIADD R12, R12, 0x1 ;  /* 0x000000010c0c1836 */ /* 0x000fe20000000000 */
[----:B------:R-:W-:-:S03]  /*2ae0*/  ISETP.NE.AND P1, PT, R0, RZ, PT ;  /* 0x000000ff0000720c */ /* 0x000fc60003f25270 */
[----:B------:R-:W-:-:S04]  /*2af0*/  IMAD.MOV.U32 R5, RZ, RZ, R12 ;  /* 0x000000ffff057224 */ /* 0x000fc800078e000c */
[----:B------:R-:W-:Y:S01]  /*2b00*/  @!P2 IADD3 R4, PT, PT, -R4, RZ, RZ ;  /* 0x000000ff0404a210 */ /* 0x000fe20007ffe1ff */
[----:B------:R-:W-:-:S03]  /*2b10*/  @!P0 IMAD.MOV R5, RZ, RZ, -R5 ;  /* 0x000000ffff058224 */ /* 0x000fc600078e0a05 */
[C---:B------:R-:W-:Y:S02]  /*2b20*/  SEL R8, R9.reuse, R4, !P1 ;  /* 0x0000000409087207 */ /* 0x040fe40004800000 */
[----:B------:R-:W-:-:S03]  /*2b30*/  SEL R5, R9, R5, !P1 ;  /* 0x0000000509057207 */ /* 0x000fc60004800000 */
[----:B------:R-:W-:Y:S02]  /*2b40*/  IMAD.MOV R4, RZ, RZ, -R8 ;  /* 0x000000ffff047224 */ /* 0x000fe400078e0a08 */
[----:B------:R-:W-:Y:S02]  /*2b50*/  IMAD R3, R5, R0, -R3 ;  /* 0x0000000005037224 */ /* 0x000fe400078e0a03 */
[----:B------:R-:W-:Y:S02]  /*2b60*/  IMAD R4, R0, R4, R11 ;  /* 0x0000000400047224 */ /* 0x000fe400078e020b */
        /* <DEDUP_REMOVED lines=13> */
.L_x_57:
[----:B------:R-:W-:Y:S01]  /*2c40*/  FMUL.FTZ R0, R3, R4 ;  /* 0x0000000403007220 */ /* 0x000fe20000410000 */
[----:B------:R-:W-:-:S03]  /*2c50*/  FMUL.FTZ R4, R4, 0.5 ;  /* 0x3f00000004047820 */ /* 0x000fc60000410000 */
[----:B------:R-:W-:-:S04]  /*2c60*/  FFMA R3, -R0, R0, R3 ;  /* 0x0000000000037223 */ /* 0x000fc80000000103 */
[----:B------:R-:W-:-:S07]  /*2c70*/  FFMA R0, R3, R4, R0 ;  /* 0x0000000403007223 */ /* 0x000fce0000000000 */
.L_x_58:
[----:B------:R-:W-:Y:S05]  /*2c80*/  BSYNC.RECONVERGENT B0 ;  /* 0x0000000000007941 */ /* 0x000fea0003800200 */
.L_x_56:
[----:B------:R-:W-:Y:S01]  /*2c90*/  FADD R3, R31, 1 ;  /* 0x3f8000001f037421 */ /* 0x000fe20000000000 */
        /* <DEDUP_REMOVED lines=13> */
.L_x_60:
[----:B------:R-:W-:Y:S05]  /*2d70*/  BRA `(.L_x_61) ;  /* 0x0000000000107947 */ /* 0x000fea0003800000 */
.L_x_59:
[----:B-1----:R-:W-:Y:S01]  /*2d80*/  FMUL.FTZ R0, R25, R4 ;  /* 0x0000000419007220 */ /* 0x002fe20000410000 */
[----:B------:R-:W-:-:S03]  /*2d90*/  FMUL.FTZ R4, R4, 0.5 ;  /* 0x3f00000004047820 */ /* 0x000fc60000410000 */
[----:B------:R-:W-:-:S04]  /*2da0*/  FFMA R3, -R0, R0, R25 ;  /* 0x0000000000037223 */ /* 0x000fc80000000119 */
[----:B------:R-:W-:-:S07]  /*2db0*/  FFMA R0, R3, R4, R0 ;  /* 0x0000000403007223 */ /* 0x000fce0000000000 */
.L_x_61:
        /* <DEDUP_REMOVED lines=14> */
.L_x_63:
[----:B------:R-:W-:Y:S05]  /*2ea0*/  BSYNC.RECONVERGENT B2 ;  /* 0x0000000000027941 */ /* 0x000fea0003800200 */
.L_x_62:
        /* <DEDUP_REMOVED lines=20> */
.L_x_66:
[----:B------:R-:W-:Y:S05]  /*2ff0*/  BRA `(.L_x_53) ;  /* 0x0000000000a87947 */ /* 0x000fea0003800000 */
.L_x_65:
        /* <DEDUP_REMOVED lines=14> */
.L_x_64:
        /* <DEDUP_REMOVED lines=24> */
.L_x_68:
[----:B------:R-:W-:Y:S05]  /*3260*/  BRA `(.L_x_53) ;  /* 0x00000000000c7947 */ /* 0x000fea0003800000 */
.L_x_67:
[----:B------:R-:W0:Y:S02]  /*3270*/  LDC.64 R4, c[0x0][0x3b8] ;  /* 0x0000ee00ff047b82 */ /* 0x000e240000000a00 */
[----:B0-----:R-:W-:-:S05]  /*3280*/  IMAD.WIDE R4, R3, 0x4, R4 ;  /* 0x0000000403047825 */ /* 0x001fca00078e0204 */
[----:B------:R1:W-:Y:S02]  /*3290*/  STG.E desc[UR36][R4.64], R11 ;  /* 0x0000000b04007986 */ /* 0x0003e4000c101924 */
.L_x_53:
[----:B------:R-:W-:Y:S05]  /*32a0*/  BSYNC B7 ;  /* 0x0000000000077941 */ /* 0x000fea0003800000 */
.L_x_52:
[----:B------:R-:W2:Y:S01]  /*32b0*/  LDCU UR4, c[0x0][0x38c] ;  /* 0x00007180ff0477ac */ /* 0x000ea20008000800 */
[----:B------:R-:W-:Y:S01]  /*32c0*/  VIADD R38, R32, 0x1 ;  /* 0x0000000120267836 */ /* 0x000fe20000000000 */
[----:B------:R-:W-:Y:S01]  /*32d0*/  ISETP.NE.AND P1, PT, R37, RZ, PT ;  /* 0x000000ff2500720c */ /* 0x000fe20003f25270 */
[----:B------:R-:W-:Y:S03]  /*32e0*/  BSSY B7, `(.L_x_69) ;  /* 0x00000c4000077945 */ /* 0x000fe60003800000 */
[----:B--2---:R-:W-:-:S04]  /*32f0*/  ISETP.GE.AND P0, PT, R38, UR4, PT ;  /* 0x0000000426007c0c */ /* 0x004fc8000bf06270 */
[----:B------:R-:W-:-:S04]  /*3300*/  ISETP.GT.AND P2, PT, R32, -0x2, !P0 ;  /* 0xfffffffe2000780c */ /* 0x000fc80004744270 */
[----:B------:R-:W-:Y:S02]  /*3310*/  PLOP3.LUT P0, PT, P1, P2, PT, 0x80, 0x8 ;  /* 0x000000000008781c */ /* 0x000fe40000f05070 */
[----:B------:R-:W-:-:S11]  /*3320*/  P2R R37, PR, RZ, 0x4 ;  /* 0x00000004ff257803 */ /* 0x000fd60000000000 */
[----:B------:R-:W-:Y:S05]  /*3330*/  @!P0 BRA `(.L_x_70) ;  /* 0x0000000800f88947 */ /* 0x000fea0003800000 */
[----:B------:R-:W0:Y:S01]  /*3340*/  LDC R0, c[0x0][0x388] ;  /* 0x0000e200ff007b82 */ /* 0x000e220000000800 */
[----:B------:R-:W2:Y:S01]  /*3350*/  LDCU.64 UR4, c[0x0][0x380] ;  /* 0x00007000ff0477ac */ /* 0x000ea20008000a00 */
[----:B01--4-:R-:W-:-:S05]  /*3360*/  IMAD R11, R38, R0, RZ ;  /* 0x00000000260b7224 */ /* 0x013fca00078e02ff */
[----:B---3--:R-:W-:Y:S02]  /*3370*/  SHF.R.S32.HI R4, RZ, 0x1f, R11 ;  /* 0x0000001fff047819 */ /* 0x008fe4000001140b */
[----:B------:R-:W-:-:S04]  /*3380*/  IADD3 R7, P0, PT, R33, R11, RZ ;  /* 0x0000000b21077210 */ /* 0x000fc80007f1e0ff */
[----:B------:R-:W-:Y:S02]  /*3390*/  LEA.HI.X.SX32 R6, R33, R4, 0x1, P0 ;  /* 0x0000000421067211 */ /* 0x000fe400000f0eff */
[----:B--2---:R-:W-:-:S04]  /*33a0*/  LEA R4, P0, R7, UR4, 0x2 ;  /* 0x0000000407047c11 */ /* 0x004fc8000f8010ff */
[----:B------:R-:W-:-:S05]  /*33b0*/  LEA.HI.X R5, R7, UR5, R6, 0x2, P0 ;  /* 0x0000000507057c11 */ /* 0x000fca00080f1406 */
[----:B------:R-:W2:Y:S01]  /*33c0*/  LDG.E R4, desc[UR36][R4.64+0x4] ;  /* 0x0000042404047981 */ /* 0x000ea2000c1e1900 */
[----:B------:R-:W-:Y:S02]  /*33d0*/  IADD3 R11, PT, PT, R40, R11, RZ ;  /* 0x0000000b280b7210 */ /* 0x000fe40007ffe0ff */
        /* <DEDUP_REMOVED lines=8> */
[----:B-----5:R-:W-:-:S07]  /*3460*/  FADD R3, R31, 1.4142135381698608398 ;  /* 0x3fb504f31f037421 */ /* 0x020fce0000000000 */
.L_x_72:
[-C--:B------:R-:W-:Y:S01]  /*3470*/  FMNMX R5, R3, R4.reuse, PT ;  /* 0x0000000403057209 */ /* 0x080fe20003800000 */
[----:B------:R-:W-:Y:S05]  /*3480*/  YIELD ;  /* 0x0000000000007946 */ /* 0x000fea0003800000 */
[----:B------:R-:W2:Y:S02]  /*3490*/  ATOMG.E.CAS.STRONG.GPU PT, R5, [R6+0x18], R4, R5 ;  /* 0x00001804060573a9 */ /* 0x000ea400001ee105 */
[----:B--2---:R-:W-:Y:S01]  /*34a0*/  ISETP.NE.AND P0, PT, R5, R4, PT ;  /* 0x000000040500720c */ /* 0x004fe20003f05270 */
[----:B------:R-:W-:-:S12]  /*34b0*/  IMAD.MOV.U32 R4, RZ, RZ, R5 ;  /* 0x000000ffff047224 */ /* 0x000fd800078e0005 */
[----:B------:R-:W-:Y:S05]  /*34c0*/  @P0 BRA `(.L_x_72) ;  /* 0xfffffffc00e80947 */ /* 0x000fea000383ffff */
[----:B------:R-:W-:Y:S05]  /*34d0*/  BSYNC B0 ;  /* 0x0000000000007941 */ /* 0x000fea0003800000 */
.L_x_71:
        /* <DEDUP_REMOVED lines=17> */
[----:B------:R-:W-:Y:S02]  /*35f0*/  MOV R5, R14 ;  /* 0x0000000e00057202 */ /* 0x000fe40000000f00 */
[----:B-1----:R-:W-:-:S03]  /*3600*/  IABS R13, R3 ;  /* 0x00000003000d7213 */ /* 0x002fc60000000000 */
[----:B------:R-:W-:-:S04]  /*3610*/  IMAD.HI.U32 R4, R12, R5, RZ ;  /* 0x000000050c047227 */ /* 0x000fc800078e00ff */
[----:B------:R-:W-:Y:S02]  /*3620*/  IMAD.MOV R9, RZ, RZ, -R4 ;  /* 0x000000ffff097224 */ /* 0x000fe400078e0a04 */
[----:B------:R-:W-:-:S04]  /*3630*/  IMAD.HI.U32 R12, R12, R13, RZ ;  /* 0x0000000d0c0c7227 */ /* 0x000fc800078e00ff */
[----:B------:R-:W-:Y:S02]  /*3640*/  IMAD R5, R8, R9, R5 ;  /* 0x0000000908057224 */ /* 0x000fe400078e0205 */
[----:B------:R-:W-:-:S03]  /*3650*/  IMAD.MOV R9, RZ, RZ, -R12 ;  /* 0x000000ffff097224 */ /* 0x000fc600078e0a0c */
[C---:B------:R-:W-:Y:S01]  /*3660*/  ISETP.GT.U32.AND P1, PT, R8.reuse, R5, PT ;  /* 0x000000050800720c */ /* 0x040fe20003f24070 */
[----:B------:R-:W-:-:S05]  /*3670*/  IMAD R9, R8, R9, R13 ;  /* 0x0000000908097224 */ /* 0x000fca00078e020d */
[----:B------:R-:W-:-:S07]  /*3680*/  ISETP.GT.U32.AND P0, PT, R8, R9, PT ;  /* 0x000000090800720c */ /* 0x000fce0003f04070 */
[----:B------:R-:W-:Y:S01]  /*3690*/  @!P1 IADD3 R5, PT, PT, R5, -R8, RZ ;  /* 0x8000000805059210 */ /* 0x000fe20007ffe0ff */
[----:B------:R-:W-:-:S03]  /*36a0*/  @!P1 VIADD R4, R4, 0x1 ;  /* 0x0000000104049836 */ /* 0x000fc60000000000 */
[----:B------:R-:W-:Y:S02]  /*36b0*/  ISETP.GE.U32.AND P2, PT, R5, R8, PT ;  /* 0x000000080500720c */ /* 0x000fe40003f46070 */
[----:B------:R-:W-:Y:S01]  /*36c0*/  @!P0 IMAD.IADD R9, R9, 0x1, -R8 ;  /* 0x0000000109098824 */ /* 0x000fe200078e0a08 */
[----:B------:R-:W-:Y:S01]  /*36d0*/  LOP3.LUT R5, R11, R0, RZ, 0x3c, !PT ;  /* 0x000000000b057212 */ /* 0x000fe200078e3cff */
[----:B------:R-:W-:-:S03]  /*36e0*/  @!P0 VIADD R12, R12, 0x1 ;  /* 0x000000010c0c8836 */ /* 0x000fc60000000000 */
[----:B------:R-:W-:Y:S02]  /*36f0*/  ISETP.GE.U32.AND P1, PT, R9, R8, PT ;  /* 0x000000080900720c */ /* 0x000fe40003f26070 */
[-C--:B------:R-:W-:Y:S02]  /*3700*/  LOP3.LUT R8, R3, R0.reuse, RZ, 0x3c, !PT ;  /* 0x0000000003087212 */ /* 0x080fe400078e3cff */
[----:B------:R-:W-:Y:S02]  /*3710*/  LOP3.LUT R9, RZ, R0, RZ, 0x33, !PT ;  /* 0x00000000ff097212 */ /* 0x000fe400078e33ff */
[----:B------:R-:W-:Y:S02]  /*3720*/  @P2 IADD3 R4, PT, PT, R4, 0x1, RZ ;  /* 0x0000000104042810 */ /* 0x000fe40007ffe0ff */
[----:B------:R-:W-:Y:S02]  /*3730*/  ISETP.GE.AND P2, PT, R5, RZ, PT ;  /* 0x000000ff0500720c */ /* 0x000fe40003f46270 */
[----:B------:R-:W-:-:S03]  /*3740*/  ISETP.GE.AND P0, PT, R8, RZ, PT ;  /* 0x000000ff0800720c */ /* 0x000fc60003f06270 */
[----:B------:R-:W-:Y:S01]  /*3750*/  @P1 VIADD R12, R12, 0x1 ;  /* 0x000000010c0c1836 */ /* 0x000fe20000000000 */
[----:B------:R-:W-:-:S04]  /*3760*/  ISETP.NE.AND P1, PT, R0, RZ, PT ;  /* 0x000000ff0000720c */ /* 0x000fc80003f25270 */
[----:B------:R-:W-:-:S03]  /*3770*/  MOV R5, R12 ;  /* 0x0000000c00057202 */ /* 0x000fc60000000f00 */
[----:B------:R-:W-:Y:S02]  /*3780*/  @!P2 IMAD.MOV R4, RZ, RZ, -R4 ;  /* 0x000000ffff04a224 */ /* 0x000fe400078e0a04 */
[----:B------:R-:W-:-:S03]  /*3790*/  @!P0 IMAD.MOV R5, RZ, RZ, -R5 ;  /* 0x000000ffff058224 */ /* 0x000fc600078e0a05 */
[C---:B------:R-:W-:Y:S02]  /*37a0*/  SEL R8, R9.reuse, R4, !P1 ;  /* 0x0000000409087207 */ /* 0x040fe40004800000 */
[----:B------:R-:W-:Y:S02]  /*37b0*/  SEL R5, R9, R5, !P1 ;  /* 0x0000000509057207 */ /* 0x000fe40004800000 */
[----:B------:R-:W-:-:S03]  /*37c0*/  IADD3 R4, PT, PT, -R8, RZ, RZ ;  /* 0x000000ff08047210 */ /* 0x000fc60007ffe1ff */
[----:B------:R-:W-:Y:S02]  /*37d0*/  IMAD R3, R5, R0, -R3 ;  /* 0x0000000005037224 */ /* 0x000fe400078e0a03 */
[----:B------:R-:W-:Y:S02]  /*37e0*/  IMAD R4, R0, R4, R11 ;  /* 0x0000000400047224 */ /* 0x000fe400078e020b */
[----:B------:R-:W-:Y:S02]  /*37f0*/  IMAD.IADD R5, R8, 0x1, -R5 ;  /* 0x0000000108057824 */ /* 0x000fe400078e0a05 */
[----:B------:R-:W-:-:S04]  /*3800*/  IMAD.IADD R3, R4, 0x1, R3 ;  /* 0x0000000104037824 */ /* 0x000fc800078e0203 */
[----:B------:R-:W-:-:S04]  /*3810*/  IMAD R0, R3, R3, RZ ;  /* 0x0000000303007224 */ /* 0x000fc800078e02ff */
[----:B------:R-:W-:-:S05]  /*3820*/  IMAD R0, R5, R5, R0 ;  /* 0x0000000505007224 */ /* 0x000fca00078e0200 */
[----:B------:R-:W-:-:S04]  /*3830*/  I2FP.F32.U32 R3, R0 ;  /* 0x0000000000037245 */ /* 0x000fc80000201000 */
[----:B------:R-:W-:Y:S01]  /*3840*/  IADD3 R0, PT, PT, R3, -0xd000000, RZ ;  /* 0xf300000003007810 */ /* 0x000fe20007ffe0ff */
[----:B------:R3:W1:Y:S03]  /*3850*/  MUFU.RSQ R4, R3 ;  /* 0x0000000300047308 */ /* 0x0006660000001400 */
[----:B------:R-:W-:-:S13]  /*3860*/  ISETP.GT.U32.AND P0, PT, R0, 0x727fffff, PT ;  /* 0x727fffff0000780c */ /* 0x000fda0003f04070 */
[----:B---3--:R-:W-:Y:S05]  /*3870*/  @!P0 BRA `(.L_x_74) ;  /* 0x0000000000108947 */ /* 0x008fea0003800000 */
[----:B------:R-:W-:Y:S01]  /*3880*/  IMAD.MOV.U32 R0, RZ, RZ, R3 ;  /* 0x000000ffff007224 */ /* 0x000fe200078e0003 */
[----:B-1----:R-:W-:-:S07]  /*3890*/  MOV R4, 0x38b0 ;  /* 0x000038b000047802 */ /* 0x002fce0000000f00 */
[----:B0-----:R-:W-:Y:S05]  /*38a0*/  CALL.REL.NOINC `($__internal_0_$__cuda_sm20_sqrt_rn_f32_slowpath) ;  /* 0x0000004c00087944 */ /* 0x001fea0003c00000 */
[----:B------:R-:W-:Y:S05]  /*38b0*/  BRA `(.L_x_75) ;  /* 0x0000000000107947 */ /* 0x000fea0003800000 */
.L_x_74:
[----:B-1----:R-:W-:Y:S01]  /*38c0*/  FMUL.FTZ R0, R3, R4 ;  /* 0x0000000403007220 */ /* 0x002fe20000410000 */
[----:B------:R-:W-:-:S03]  /*38d0*/  FMUL.FTZ R4, R4, 0.5 ;  /* 0x3f00000004047820 */ /* 0x000fc60000410000 */
[----:B------:R-:W-:-:S04]  /*38e0*/  FFMA R3, -R0, R0, R3 ;  /* 0x0000000000037223 */ /* 0x000fc80000000103 */
[----:B------:R-:W-:-:S07]  /*38f0*/  FFMA R0, R3, R4, R0 ;  /* 0x0000000403007223 */ /* 0x000fce0000000000 */
.L_x_75:
[----:B------:R-:W-:Y:S05]  /*3900*/  BSYNC.RECONVERGENT B0 ;  /* 0x0000000000007941 */ /* 0x000fea0003800200 */
.L_x_73:
        /* <DEDUP_REMOVED lines=10> */
[----:B-1----:R-:W-:Y:S02]  /*39b0*/  MOV R0, R25 ;  /* 0x0000001900007202 */ /* 0x002fe40000000f00 */
[----:B------:R-:W-:-:S07]  /*39c0*/  MOV R4, 0x39e0 ;  /* 0x000039e000047802 */ /* 0x000fce0000000f00 */
[----:B0-----:R-:W-:Y:S05]  /*39d0*/  CALL.REL.NOINC `($__internal_0_$__cuda_sm20_sqrt_rn_f32_slowpath) ;  /* 0x0000004800bc7944 */ /* 0x001fea0003c00000 */
[----:B------:R-:W-:Y:S05]  /*39e0*/  BSYNC.RECONVERGENT B0 ;  /* 0x0000000000007941 */ /* 0x000fea0003800200 */
.L_x_77:
[----:B------:R-:W-:Y:S05]  /*39f0*/  BRA `(.L_x_78) ;  /* 0x0000000000107947 */ /* 0x000fea0003800000 */
.L_x_76:
[----:B-1----:R-:W-:Y:S01]  /*3a00*/  FMUL.FTZ R0, R25, R4 ;  /* 0x0000000419007220 */ /* 0x002fe20000410000 */
[----:B------:R-:W-:-:S03]  /*3a10*/  FMUL.FTZ R4, R4, 0.5 ;  /* 0x3f00000004047820 */ /* 0x000fc60000410000 */
[----:B------:R-:W-:-:S04]  /*3a20*/  FFMA R3, -R0, R0, R25 ;  /* 0x0000000000037223 */ /* 0x000fc80000000119 */
[----:B------:R-:W-:-:S07]  /*3a30*/  FFMA R0, R3, R4, R0 ;  /* 0x0000000403007223 */ /* 0x000fce0000000000 */
.L_x_78:
        /* <DEDUP_REMOVED lines=11> */
[----:B------:R-:W-:Y:S01]  /*3af0*/  IMAD.MOV.U32 R0, RZ, RZ, R6 ;  /* 0x000000ffff007224 */ /* 0x000fe200078e0006 */
[----:B------:R-:W-:-:S07]  /*3b00*/  MOV R6, 0x3b20 ;  /* 0x00003b2000067802 */ /* 0x000fce0000000f00 */
[----:B------:R-:W-:Y:S05]  /*3b10*/  CALL.REL.NOINC `($__internal_1_$__cuda_sm3x_div_rn_noftz_f32_slowpath) ;  /* 0x0000004800c47944 */ /* 0x000fea0003c00000 */
.L_x_80:
[----:B------:R-:W-:Y:S05]  /*3b20*/  BSYNC.RECONVERGENT B2 ;  /* 0x0000000000027941 */ /* 0x000fea0003800200 */
.L_x_79:
        /* <DEDUP_REMOVED lines=13> */
[----:B------:R-:W-:Y:S01]  /*3c00*/  IMAD.MOV.U32 R6, RZ, RZ, R2 ;  /* 0x000000ffff067224 */ /* 0x000fe200078e0002 */
[----:B------:R-:W-:Y:S02]  /*3c10*/  MOV R7, R16 ;  /* 0x0000001000077202 */ /* 0x000fe40000000f00 */
[----:B------:R-:W2:Y:S01]  /*3c20*/  LDC.64 R8, c[0x4][R8] ;  /* 0x0100000008087b82 */ /* 0x000ea20000000a00 */
[----:B-1----:R-:W-:Y:S01]  /*3c30*/  MOV R4, UR4 ;  /* 0x0000000400047c02 */ /* 0x002fe20008000f00 */
[----:B0-----:R-:W-:-:S07]  /*3c40*/  IMAD.U32 R5, RZ, RZ, UR5 ;  /* 0x00000005ff057e24 */ /* 0x001fce000f8e00ff */
[----:B------:R-:W-:-:S07]  /*3c50*/  LEPC R20, `(.L_x_83) ;  /* 0x000000001014794e */ /* 0x000fce0000000000 */
[----:B--2---:R-:W-:Y:S05]  /*3c60*/  CALL.ABS.NOINC R8 ;  /* 0x0000000008007343 */ /* 0x004fea0003c00000 */
.L_x_83:
[----:B------:R-:W-:Y:S05]  /*3c70*/  BRA `(.L_x_70) ;  /* 0x0000000000a87947 */ /* 0x000fea0003800000 */
.L_x_82:
        /* <DEDUP_REMOVED lines=14> */
.L_x_81:
        /* <DEDUP_REMOVED lines=12> */
[----:B------:R-:W-:-:S13]  /*3e20*/  ISETP.GE.AND P0, PT, R3, 0x186a0, PT ;  /* 0x000186a00300780c */ /* 0x000fda0003f06270 */
        /* <DEDUP_REMOVED lines=11> */
.L_x_85:
[----:B------:R-:W-:Y:S05]  /*3ee0*/  BRA `(.L_x_70) ;  /* 0x00000000000c7947 */ /* 0x000fea0003800000 */
.L_x_84:
[----:B------:R-:W0:Y:S02]  /*3ef0*/  LDC.64 R4, c[0x0][0x3b8] ;  /* 0x0000ee00ff047b82 */ /* 0x000e240000000a00 */
[----:B0-----:R-:W-:-:S05]  /*3f00*/  IMAD.WIDE R4, R3, 0x4, R4 ;  /* 0x0000000403047825 */ /* 0x001fca00078e0204 */
[----:B------:R0:W-:Y:S02]  /*3f10*/  STG.E desc[UR36][R4.64], R11 ;  /* 0x0000000b04007986 */ /* 0x0001e4000c101924 */
.L_x_70:
[----:B------:R-:W-:Y:S05]  /*3f20*/  BSYNC B7 ;  /* 0x0000000000077941 */ /* 0x000fea0003800000 */
.L_x_69:
[----:B------:R-:W-:Y:S01]  /*3f30*/  ISETP.NE.AND P0, PT, R37, RZ, PT ;  /* 0x000000ff2500720c */ /* 0x000fe20003f05270 */
[----:B------:R-:W-:Y:S03]  /*3f40*/  BSSY B7, `(.L_x_86) ;  /* 0x00000b8000077945 */ /* 0x000fe60003800000 */
[----:B------:R-:W-:-:S13]  /*3f50*/  ISETP.LT.OR P0, PT, R39, RZ, !P0 ;  /* 0x000000ff2700720c */ /* 0x000fda0004701670 */
[----:B------:R-:W-:Y:S05]  /*3f60*/  @P0 BRA `(.L_x_87) ;  /* 0x0000000800d40947 */ /* 0x000fea0003800000 */
[----:B------:R-:W0:Y:S08]  /*3f70*/  LDC R0, c[0x0][0x388] ;  /* 0x0000e200ff007b82 */ /* 0x000e300000000800 */
[----:B01234-:R-:W0:Y:S01]  /*3f80*/  LDC.64 R4, c[0x0][0x380] ;  /* 0x0000e000ff047b82 */ /* 0x01fe220000000a00 */
[----:B------:R-:W-:-:S04]  /*3f90*/  IMAD R11, R38, R0, R33 ;  /* 0x00000000260b7224 */ /* 0x000fc800078e0221 */
[----:B0-----:R-:W-:-:S06]  /*3fa0*/  IMAD.WIDE R4, R11, 0x4, R4 ;  /* 0x000000040b047825 */ /* 0x001fcc00078e0204 */
[----:B------:R-:W2:Y:S02]  /*3fb0*/  LDG.E R4, desc[UR36][R4.64] ;  /* 0x0000002404047981 */ /* 0x000ea4000c1e1900 */
[----:B--2---:R-:W-:-:S13]  /*3fc0*/  ISETP.NE.AND P0, PT, R4, RZ, PT ;  /* 0x000000ff0400720c */ /* 0x004fda0003f05270 */
[----:B------:R-:W-:Y:S05]  /*3fd0*/  @P0 BRA `(.L_x_87) ;  /* 0x0000000800b80947 */ /* 0x000fea0003800000 */
[----:B------:R-:W0:Y:S02]  /*3fe0*/  LDC.64 R6, c[0x0][0x398] ;  /* 0x0000e600ff067b82 */ /* 0x000e240000000a00 */
[----:B0-----:R-:W-:-:S05]  /*3ff0*/  IMAD.WIDE R6, R11, 0x14, R6 ;  /* 0x000000140b067825 */ /* 0x001fca00078e0206 */
[----:B------:R0:W5:Y:S01]  /*4000*/  LDG.E R4, desc[UR36][R6.64+0x4] ;  /* 0x0000042406047981 */ /* 0x000162000c1e1900 */
[----:B------:R-:W-:Y:S01]  /*4010*/  BSSY B0, `(.L_x_88) ;  /* 0x0000008000007945 */ /* 0x000fe20003800000 */
[----:B-----5:R-:W-:-:S07]  /*4020*/  FADD R13, R31, 1 ;  /* 0x3f8000001f0d7421 */ /* 0x020fce0000000000 */
.L_x_89:
[-C--:B------:R-:W-:Y:S01]  /*4030*/  FMNMX R5, R13, R4.reuse, PT ;  /* 0x000000040d057209 */ /* 0x080fe20003800000 */
[----:B------:R-:W-:Y:S05]  /*4040*/  YIELD ;  /* 0x0000000000007946 */ /* 0x000fea0003800000 */
[----:B------:R-:W2:Y:S02]  /*4050*/  ATOMG.E.CAS.STRONG.GPU PT, R5, [R6+0x4], R4, R5 ;  /* 0x00000404060573a9 */ /* 0x000ea400001ee105 */
[----:B--2---:R-:W-:Y:S02]  /*4060*/  ISETP.NE.AND P0, PT, R5, R4, PT ;  /* 0x000000040500720c */ /* 0x004fe40003f05270 */
[----:B------:R-:W-:-:S11]  /*4070*/  MOV R4, R5 ;  /* 0x0000000500047202 */ /* 0x000fd60000000f00 */
[----:B------:R-:W-:Y:S05]  /*4080*/  @P0 BRA `(.L_x_89) ;  /* 0xfffffffc00e80947 */ /* 0x000fea000383ffff */
[----:B------:R-:W-:Y:S05]  /*4090*/  BSYNC B0 ;  /* 0x0000000000007941 */ /* 0x000fea0003800000 */
.L_x_88:
[----:B------:R-:W-:-:S13]  /*40a0*/  FSETP.GEU.AND P0, PT, R13, R4, PT ;  /* 0x000000040d00720b */ /* 0x000fda0003f0e000 */
[----:B------:R-:W-:Y:S05]  /*40b0*/  @P0 BRA `(.L_x_87) ;  /* 0x0000000800800947 */ /* 0x000fea0003800000 */
[----:B------:R-:W-:Y:S01]  /*40c0*/  IABS R8, R0 ;  /* 0x0000000000087213 */ /* 0x000fe20000000000 */
[----:B------:R-:W1:Y:S01]  /*40d0*/  LDC R3, c[0x0][0x390] ;  /* 0x0000e400ff037b82 */ /* 0x000e620000000800 */
[----:B------:R-:W-:Y:S01]  /*40e0*/  HFMA2 R4, -RZ, RZ, 0, 0 ;  /* 0x00000000ff047431 */ /* 0x000fe200000001ff */
        /* <DEDUP_REMOVED lines=8> */
[----:B--2---:R-:W-:-:S04]  /*4170*/  IMAD.MOV R15, RZ, RZ, -R5 ;  /* 0x000000ffff0f7224 */ /* 0x004fc800078e0a05 */
[----:B------:R-:W-:-:S04]  /*4180*/  IMAD R15, R15, R8, RZ ;  /* 0x000000080f0f7224 */ /* 0x000fc800078e02ff */
[----:B------:R-:W-:Y:S01]  /*4190*/  IMAD.HI.U32 R12, R5, R15, R4 ;  /* 0x0000000f050c7227 */ /* 0x000fe200078e0004 */
[----:B-1----:R-:W-:-:S03]  /*41a0*/  IABS R15, R3 ;  /* 0x00000003000f7213 */ /* 0x002fc60000000000 */
[----:B------:R-:W-:-:S04]  /*41b0*/  IMAD.MOV.U32 R5, RZ, RZ, R14 ;  /* 0x000000ffff057224 */ /* 0x000fc800078e000e */
[----:B------:R-:W-:-:S04]  /*41c0*/  IMAD.HI.U32 R4, R12, R5, RZ ;  /* 0x000000050c047227 */ /* 0x000fc800078e00ff */
[----:B------:R-:W-:Y:S02]  /*41d0*/  IMAD.MOV R9, RZ, RZ, -R4 ;  /* 0x000000ffff097224 */ /* 0x000fe400078e0a04 */
[----:B------:R-:W-:-:S04]  /*41e0*/  IMAD.HI.U32 R12, R12, R15, RZ ;  /* 0x0000000f0c0c7227 */ /* 0x000fc800078e00ff */
[----:B------:R-:W-:Y:S01]  /*41f0*/  IMAD R5, R8, R9, R5 ;  /* 0x0000000908057224 */ /* 0x000fe200078e0205 */
[----:B------:R-:W-:-:S04]  /*4200*/  IADD3 R9, PT, PT, -R12, RZ, RZ ;  /* 0x000000ff0c097210 */ /* 0x000fc80007ffe1ff */
        /* <DEDUP_REMOVED lines=11> */
[----:B------:R-:W-:Y:S02]  /*42c0*/  LOP3.LUT R9, RZ, R0, RZ, 0x33, !PT ;  /* 0x00000000ff097212 */ /* 0x000fe400078e33ff */
[----:B------:R-:W-:Y:S01]  /*42d0*/  ISETP.GE.AND P0, PT, R8, RZ, PT ;  /* 0x000000ff0800720c */ /* 0x000fe20003f06270 */
[----:B------:R-:W-:Y:S01]  /*42e0*/  @P2 VIADD R4, R4, 0x1 ;  /* 0x0000000104042836 */ /* 0x000fe20000000000 */
[----:B------:R-:W-:-:S05]  /*42f0*/  ISETP.GE.AND P2, PT, R5, RZ, PT ;  /* 0x000000ff0500720c */ /* 0x000fca0003f46270 */
[----:B------:R-:W-:Y:S02]  /*4300*/  @P1 IADD3 R12, PT, PT, R12, 0x1, RZ ;  /* 0x000000010c0c1810 */ /* 0x000fe40007ffe0ff */
[----:B------:R-:W-:-:S03]  /*4310*/  ISETP.NE.AND P1, PT, R0, RZ, PT ;  /* 0x000000ff0000720c */ /* 0x000fc60003f25270 */
[----:B------:R-:W-:-:S03]  /*4320*/  IMAD.MOV.U32 R5, RZ, RZ, R12 ;  /* 0x000000ffff057224 */ /* 0x000fc600078e000c */
[----:B------:R-:W-:Y:S02]  /*4330*/  @!P2 IMAD.MOV R4, RZ, RZ, -R4 ;  /* 0x000000ffff04a224 */ /* 0x000fe400078e0a04 */
[----:B------:R-:W-:-:S03]  /*4340*/  @!P0 IADD3 R5, PT, PT, -R5, RZ, RZ ;  /* 0x000000ff05058210 */ /* 0x000fc60007ffe1ff */
[C---:B------:R-:W-:Y:S02]  /*4350*/  SEL R8, R9.reuse, R4, !P1 ;  /* 0x0000000409087207 */ /* 0x040fe40004800000 */
[----:B------:R-:W-:-:S03]  /*4360*/  SEL R5, R9, R5, !P1 ;  /* 0x0000000509057207 */ /* 0x000fc60004800000 */
[----:B------:R-:W-:Y:S02]  /*4370*/  IMAD.MOV R4, RZ, RZ, -R8 ;  /* 0x000000ffff047224 */ /* 0x000fe400078e0a08 */
[----:B------:R-:W-:Y:S01]  /*4380*/  IMAD R3, R5, R0, -R3 ;  /* 0x0000000005037224 */ /* 0x000fe200078e0a03 */
[----:B------:R-:W-:Y:S01]  /*4390*/  IADD3 R5, PT, PT, R8, -R5, RZ ;  /* 0x8000000508057210 */ /* 0x000fe20007ffe0ff */
[----:B------:R-:W-:-:S04]  /*43a0*/  IMAD R4, R0, R4, R11 ;  /* 0x0000000400047224 */ /* 0x000fc800078e020b */
[----:B------:R-:W-:-:S04]  /*43b0*/  IMAD.IADD R3, R4, 0x1, R3 ;  /* 0x0000000104037824 */ /* 0x000fc800078e0203 */
[----:B------:R-:W-:-:S04]  /*43c0*/  IMAD R0, R3, R3, RZ ;  /* 0x0000000303007224 */ /* 0x000fc800078e02ff */
[----:B------:R-:W-:-:S05]  /*43d0*/  IMAD R0, R5, R5, R0 ;  /* 0x0000000505007224 */ /* 0x000fca00078e0200 */
[----:B------:R-:W-:-:S04]  /*43e0*/  I2FP.F32.U32 R3, R0 ;  /* 0x0000000000037245 */ /* 0x000fc80000201000 */
[----:B------:R3:W1:Y:S01]  /*43f0*/  MUFU.RSQ R4, R3 ;  /* 0x0000000300047308 */ /* 0x0006620000001400 */
[----:B------:R-:W-:-:S05]  /*4400*/  VIADD R0, R3, 0xf3000000 ;  /* 0xf300000003007836 */ /* 0x000fca0000000000 */
[----:B------:R-:W-:-:S13]  /*4410*/  ISETP.GT.U32.AND P0, PT, R0, 0x727fffff, PT ;  /* 0x727fffff0000780c */ /* 0x000fda0003f04070 */
[----:B-1-3--:R-:W-:Y:S05]  /*4420*/  @!P0 BRA `(.L_x_91) ;  /* 0x0000000000108947 */ /* 0x00afea0003800000 */
[----:B------:R-:W-:Y:S01]  /*4430*/  IMAD.MOV.U32 R0, RZ, RZ, R3 ;  /* 0x000000ffff007224 */ /* 0x000fe200078e0003 */
[----:B------:R-:W-:-:S07]  /*4440*/  MOV R4, 0x4460 ;  /* 0x0000446000047802 */ /* 0x000fce0000000f00 */
[----:B0-----:R-:W-:Y:S05]  /*4450*/  CALL.REL.NOINC `($__internal_0_$__cuda_sm20_sqrt_rn_f32_slowpath) ;  /* 0x00000040001c7944 */ /* 0x001fea0003c00000 */
[----:B------:R-:W-:Y:S05]  /*4460*/  BRA `(.L_x_92) ;  /* 0x0000000000107947 */ /* 0x000fea0003800000 */
.L_x_91:
[----:B------:R-:W-:Y:S01]  /*4470*/  FMUL.FTZ R0, R3, R4 ;  /* 0x0000000403007220 */ /* 0x000fe20000410000 */
[----:B------:R-:W-:-:S03]  /*4480*/  FMUL.FTZ R4, R4, 0.5 ;  /* 0x3f00000004047820 */ /* 0x000fc60000410000 */
[----:B------:R-:W-:-:S04]  /*4490*/  FFMA R3, -R0, R0, R3 ;  /* 0x0000000000037223 */ /* 0x000fc80000000103 */
[----:B------:R-:W-:-:S07]  /*44a0*/  FFMA R0, R3, R4, R0 ;  /* 0x0000000403007223 */ /* 0x000fce0000000000 */
.L_x_92:
[----:B------:R-:W-:Y:S05]  /*44b0*/  BSYNC.RECONVERGENT B0 ;  /* 0x0000000000007941 */ /* 0x000fea0003800200 */
.L_x_90:
[----:B------:R-:W-:Y:S01]  /*44c0*/  FADD R15, R13, R0 ;  /* 0x000000000d0f7221 */ /* 0x000fe20000000000 */
[----:B------:R1:W-:Y:S01]  /*44d0*/  STG.E desc[UR36][R6.64+0x8], R0 ;  /* 0x0000080006007986 */ /* 0x0003e2000c101924 */
[----:B------:R-:W-:Y:S01]  /*44e0*/  IADD3 R3, PT, PT, R25, -0xd000000, RZ ;  /* 0xf300000019037810 */ /* 0x000fe20007ffe0ff */
[----:B------:R1:W2:Y:S02]  /*44f0*/  MUFU.RSQ R4, R25 ;  /* 0x0000001900047308 */ /* 0x0002a40000001400 */
[----:B------:R1:W-:Y:S01]  /*4500*/  STG.E desc[UR36][R6.64+0x4], R13 ;  /* 0x0000040d06007986 */ /* 0x0003e2000c101924 */
[----:B------:R-:W-:-:S03]  /*4510*/  ISETP.GT.U32.AND P0, PT, R3, 0x727fffff, PT ;  /* 0x727fffff0300780c */ /* 0x000fc60003f04070 */
[----:B------:R1:W-:Y:S10]  /*4520*/  STG.E desc[UR36][R6.64+0xc], R15 ;  /* 0x00000c0f06007986 */ /* 0x0003f4000c101924 */
[----:B------:R-:W-:Y:S05]  /*4530*/  @!P0 BRA `(.L_x_93) ;  /* 0x0000000000188947 */ /* 0x000fea0003800000 */
[----:B------:R-:W-:Y:S01]  /*4540*/  BSSY.RECONVERGENT B0, `(.L_x_94) ;  /* 0x0000004000007945 */ /* 0x000fe20003800200 */
[----:B-1----:R-:W-:Y:S01]  /*4550*/  IMAD.MOV.U32 R0, RZ, RZ, R25 ;  /* 0x000000ffff007224 */ /* 0x002fe200078e0019 */
[----:B--2---:R-:W-:-:S07]  /*4560*/  MOV R4, 0x4580 ;  /* 0x0000458000047802 */ /* 0x004fce0000000f00 */
[----:B0-----:R-:W-:Y:S05]  /*4570*/  CALL.REL.NOINC `($__internal_0_$__cuda_sm20_sqrt_rn_f32_slowpath) ;  /* 0x0000003c00d47944 */ /* 0x001fea0003c00000 */
[----:B------:R-:W-:Y:S05]  /*4580*/  BSYNC.RECONVERGENT B0 ;  /* 0x0000000000007941 */ /* 0x000fea0003800200 */
.L_x_94:
[----:B------:R-:W-:Y:S05]  /*4590*/  BRA `(.L_x_95) ;  /* 0x0000000000107947 */ /* 0x000fea0003800000 */
.L_x_93:
[----:B-12---:R-:W-:Y:S01]  /*45a0*/  FMUL.FTZ R0, R25, R4 ;  /* 0x0000000419007220 */ /* 0x006fe20000410000 */
[----:B------:R-:W-:-:S03]  /*45b0*/  FMUL.FTZ R4, R4, 0.5 ;  /* 0x3f00000004047820 */ /* 0x000fc60000410000 */
[----:B------:R-:W-:-:S04]  /*45c0*/  FFMA R3, -R0, R0, R25 ;  /* 0x0000000000037223 */ /* 0x000fc80000000119 */
[----:B------:R-:W-:-:S07]  /*45d0*/  FFMA R0, R3, R4, R0 ;  /* 0x0000000403007223 */ /* 0x000fce0000000000 */
.L_x_95:
        /* <DEDUP_REMOVED lines=14> */
.L_x_97:
[----:B------:R-:W-:Y:S05]  /*46c0*/  BSYNC.RECONVERGENT B2 ;  /* 0x0000000000027941 */ /* 0x000fea0003800200 */
.L_x_96:
[----:B------:R-:W0:Y:S02]  /*46d0*/  F2I.TRUNC.NTZ R0, R0 ;  /* 0x0000000000007305 */ /* 0x000e24000020f100 */
[----:B0-----:R-:W-:-:S04]  /*46e0*/  VIMNMX R3, PT, PT, R0, 0x270f, PT ;  /* 0x0000270f00037848 */ /* 0x001fc80003fe0100 */
[----:B------:R-:W-:-:S13]  /*46f0*/  ISETP.NE.AND P0, PT, R3, R18, PT ;  /* 0x000000120300720c */ /* 0x000fda0003f05270 */
[----:B------:R-:W-:Y:S05]  /*4700*/  @!P0 BRA `(.L_x_98) ;  /* 0x00000000007c8947 */ /* 0x000fea0003800000 */
[----:B------:R-:W0:Y:S01]  /*4710*/  LDC.64 R4, c[0x0][0x3a8] ;  /* 0x0000ea00ff047b82 */ /* 0x000e220000000a00 */
[----:B------:R-:W-:Y:S01]  /*4720*/  MOV R6, 0x1 ;  /* 0x0000000100067802 */ /* 0x000fe20000000f00 */
[----:B0-----:R-:W-:-:S05]  /*4730*/  IMAD.WIDE R4, R3, 0x4, R4 ;  /* 0x0000000403047825 */ /* 0x001fca00078e0204 */
[----:B------:R-:W2:Y:S02]  /*4740*/  ATOMG.E.ADD.STRONG.GPU PT, R0, desc[UR36][R4.64], R6 ;  /* 0x80000006040079a8 */ /* 0x000ea400081ef124 */
[----:B--2---:R-:W-:-:S13]  /*4750*/  ISETP.GE.AND P0, PT, R0, 0x186a0, PT ;  /* 0x000186a00000780c */ /* 0x004fda0003f06270 */
        /* <DEDUP_REMOVED lines=11> */
.L_x_100:
[----:B------:R-:W-:Y:S05]  /*4810*/  BRA `(.L_x_87) ;  /* 0x0000000000a87947 */ /* 0x000fea0003800000 */
.L_x_99:
        /* <DEDUP_REMOVED lines=14> */
.L_x_98:
        /* <DEDUP_REMOVED lines=24> */
.L_x_102:
[----:B------:R-:W-:Y:S05]  /*4a80*/  BRA `(.L_x_87) ;  /* 0x00000000000c7947 */ /* 0x000fea0003800000 */
.L_x_101:
[----:B------:R-:W0:Y:S02]  /*4a90*/  LDC.64 R4, c[0x0][0x3b8] ;  /* 0x0000ee00ff047b82 */ /* 0x000e240000000a00 */
[----:B0-----:R-:W-:-:S05]  /*4aa0*/  IMAD.WIDE R4, R3, 0x4, R4 ;  /* 0x0000000403047825 */ /* 0x001fca00078e0204 */
[----:B------:R0:W-:Y:S02]  /*4ab0*/  STG.E desc[UR36][R4.64], R11 ;  /* 0x0000000b04007986 */ /* 0x0001e4000c101924 */
.L_x_87:
[----:B------:R-:W-:Y:S05]  /*4ac0*/  BSYNC B7 ;  /* 0x0000000000077941 */ /* 0x000fea0003800000 */
.L_x_86:
[----:B------:R-:W1:Y:S01]  /*4ad0*/  LDC R0, c[0x0][0x388] ;  /* 0x0000e200ff007b82 */ /* 0x000e620000000800 */
[----:B------:R-:W-:Y:S01]  /*4ae0*/  ISETP.NE.AND P2, PT, R37, RZ, PT ;  /* 0x000000ff2500720c */ /* 0x000fe20003f45270 */
[----:B------:R-:W-:Y:S01]  /*4af0*/  BSSY B7, `(.L_x_103) ;  /* 0x00000bf000077945 */ /* 0x000fe20003800000 */
[----:B-1----:R-:W-:-:S04]  /*4b00*/  ISETP.GT.AND P0, PT, R0, -0x1, PT ;  /* 0xffffffff0000780c */ /* 0x002fc80003f04270 */
[----:B------:R-:W-:-:S04]  /*4b10*/  ISETP.GT.AND P1, PT, R33, RZ, P0 ;  /* 0x000000ff2100720c */ /* 0x000fc80000724270 */
[----:B------:R-:W-:Y:S02]  /*4b20*/  PLOP3.LUT P0, PT, P1, P2, PT, 0x80, 0x8 ;  /* 0x000000000008781c */ /* 0x000fe40000f05070 */
[----:B------:R-:W-:-:S11]  /*4b30*/  P2R R37, PR, RZ, 0x2 ;  /* 0x00000002ff257803 */ /* 0x000fd60000000000 */
[----:B------:R-:W-:Y:S05]  /*4b40*/  @!P0 BRA `(.L_x_104) ;  /* 0x0000000800e48947 */ /* 0x000fea0003800000 */
[----:B0-234-:R-:W0:Y:S01]  /*4b50*/  LDC.64 R4, c[0x0][0x380] ;  /* 0x0000e000ff047b82 */ /* 0x01de220000000a00 */
[----:B------:R-:W-:-:S04]  /*4b60*/  IMAD R11, R38, R0, R33 ;  /* 0x00000000260b7224 */ /* 0x000fc800078e0221 */
[----:B------:R-:W-:-:S04]  /*4b70*/  VIADD R11, R11, 0xffffffff ;  /* 0xffffffff0b0b7836 */ /* 0x000fc80000000000 */
[----:B0-----:R-:W-:-:S06]  /*4b80*/  IMAD.WIDE.U32 R4, R11, 0x4, R4 ;  /* 0x000000040b047825 */ /* 0x001fcc00078e0004 */
[----:B------:R-:W2:Y:S02]  /*4b90*/  LDG.E R4, desc[UR36][R4.64] ;  /* 0x0000002404047981 */ /* 0x000ea4000c1e1900 */
[----:B--2---:R-:W-:-:S13]  /*4ba0*/  ISETP.NE.AND P0, PT, R4, RZ, PT ;  /* 0x000000ff0400720c */ /* 0x004fda0003f05270 */
[----:B------:R-:W-:Y:S05]  /*4bb0*/  @P0 BRA `(.L_x_104) ;  /* 0x0000000800c80947 */ /* 0x000fea0003800000 */
[----:B------:R-:W0:Y:S02]  /*4bc0*/  LDC.64 R6, c[0x0][0x398] ;  /* 0x0000e600ff067b82 */ /* 0x000e240000000a00 */
[----:B0-----:R-:W-:-:S05]  /*4bd0*/  IMAD.WIDE.U32 R6, R11, 0x14, R6 ;  /* 0x000000140b067825 */ /* 0x001fca00078e0006 */
[----:B------:R0:W5:Y:S01]  /*4be0*/  LDG.E R4, desc[UR36][R6.64+0x4] ;  /* 0x0000042406047981 */ /* 0x000162000c1e1900 */
[----:B------:R-:W-:Y:S01]  /*4bf0*/  BSSY B0, `(.L_x_105) ;  /* 0x0000008000007945 */ /* 0x000fe20003800000 */
[----:B-----5:R-:W-:-:S07]  /*4c00*/  FADD R13, R31, 1.4142135381698608398 ;  /* 0x3fb504f31f0d7421 */ /* 0x020fce0000000000 */
.L_x_106:
[-C--:B------:R-:W-:Y:S01]  /*4c10*/  FMNMX R5, R13, R4.reuse, PT ;  /* 0x000000040d057209 */ /* 0x080fe20003800000 */
[----:B------:R-:W-:Y:S05]  /*4c20*/  YIELD ;  /* 0x0000000000007946 */ /* 0x000fea0003800000 */
[----:B------:R-:W2:Y:S02]  /*4c30*/  ATOMG.E.CAS.STRONG.GPU PT, R5, [R6+0x4], R4, R5 ;  /* 0x00000404060573a9 */ /* 0x000ea400001ee105 */
[----:B--2---:R-:W-:Y:S01]  /*4c40*/  ISETP.NE.AND P0, PT, R5, R4, PT ;  /* 0x000000040500720c */ /* 0x004fe20003f05270 */
[----:B------:R-:W-:-:S12]  /*4c50*/  IMAD.MOV.U32 R4, RZ, RZ, R5 ;  /* 0x000000ffff047224 */ /* 0x000fd800078e0005 */
[----:B------:R-:W-:Y:S05]  /*4c60*/  @P0 BRA `(.L_x_106) ;  /* 0xfffffffc00e80947 */ /* 0x000fea000383ffff */
[----:B------:R-:W-:Y:S05]  /*4c70*/  BSYNC B0 ;  /* 0x0000000000007941 */ /* 0x000fea0003800000 */
.L_x_105:
[----:B------:R-:W-:-:S13]  /*4c80*/  FSETP.GEU.AND P0, PT, R13, R4, PT ;  /* 0x000000040d00720b */ /* 0x000fda0003f0e000 */
[----:B------:R-:W-:Y:S05]  /*4c90*/  @P0 BRA `(.L_x_104) ;  /* 0x0000000800900947 */ /* 0x000fea0003800000 */
[----:B------:R-:W-:Y:S01]  /*4ca0*/  IABS R10, R0 ;  /* 0x00000000000a7213 */ /* 0x000fe20000000000 */
[----:B------:R-:W1:Y:S01]  /*4cb0*/  I2F.U32.RP R12, R0 ;  /* 0x00000000000c7306 */ /* 0x000e620000209000 */
[----:B------:R-:W2:Y:S01]  /*4cc0*/  LDC R3, c[0x0][0x390] ;  /* 0x0000e400ff037b82 */ /* 0x000ea20000000800 */
[----:B------:R3:W-:Y:S01]  /*4cd0*/  STG.E desc[UR36][R6.64+0x10], R30 ;  /* 0x0000101e06007986 */ /* 0x0007e2000c101924 */
[----:B------:R-:W-:Y:S03]  /*4ce0*/  BSSY.RECONVERGENT B0, `(.L_x_107) ;  /* 0x000003f000007945 */ /* 0x000fe60003800200 */
[----:B------:R3:W-:Y:S02]  /*4cf0*/  STG.E desc[UR36][R6.64], R11 ;  /* 0x0000000b06007986 */ /* 0x0007e4000c101924 */
[----:B------:R-:W4:Y:S08]  /*4d00*/  I2F.RP R14, R10 ;  /* 0x0000000a000e7306 */ /* 0x000f300000209400 */
[----:B-1----:R-:W1:Y:S08]  /*4d10*/  MUFU.RCP R12, R12 ;  /* 0x0000000c000c7308 */ /* 0x002e700000001000 */
[----:B----4-:R-:W4:Y:S01]  /*4d20*/  MUFU.RCP R14, R14 ;  /* 0x0000000e000e7308 */ /* 0x010f220000001000 */
[----:B-1----:R-:W-:-:S07]  /*4d30*/  VIADD R8, R12, 0xffffffe ;  /* 0x0ffffffe0c087836 */ /* 0x002fce0000000000 */
[----:B------:R1:W-:Y:S01]  /*4d40*/  F2I.FTZ.U32.TRUNC.NTZ R9, R8 ;  /* 0x0000000800097305 */ /* 0x0003e2000021f000 */
[----:B----4-:R-:W-:-:S07]  /*4d50*/  IADD3 R4, PT, PT, R14, 0xffffffe, RZ ;  /* 0x0ffffffe0e047810 */ /* 0x010fce0007ffe0ff */
[----:B------:R4:W5:Y:S01]  /*4d60*/  F2I.FTZ.U32.TRUNC.NTZ R5, R4 ;  /* 0x0000000400057305 */ /* 0x000962000021f000 */
[----:B-1----:R-:W-:Y:S02]  /*4d70*/  IMAD.MOV.U32 R8, RZ, RZ, RZ ;  /* 0x000000ffff087224 */ /* 0x002fe400078e00ff */
[----:B----4-:R-:W-:Y:S02]  /*4d80*/  HFMA2 R4, -RZ, RZ, 0, 0 ;  /* 0x00000000ff047431 */ /* 0x010fe400000001ff */
[----:B-----5:R-:W-:-:S04]  /*4d90*/  IMAD.MOV R15, RZ, RZ, -R5 ;  /* 0x000000ffff0f7224 */ /* 0x020fc800078e0a05 */
[----:B------:R-:W-:-:S04]  /*4da0*/  IMAD R15, R15, R10, RZ ;  /* 0x0000000a0f0f7224 */ /* 0x000fc800078e02ff */
[----:B------:R-:W-:Y:S01]  /*4db0*/  IMAD.HI.U32 R15, R5, R15, R4 ;  /* 0x0000000f050f7227 */ /* 0x000fe200078e0004 */
[----:B--2---:R-:W-:-:S03]  /*4dc0*/  IABS R4, R3 ;  /* 0x0000000300047213 */ /* 0x004fc60000000000 */
[----:B------:R-:W-:Y:S02]  /*4dd0*/  IMAD.MOV R5, RZ, RZ, -R9 ;  /* 0x000000ffff057224 */ /* 0x000fe400078e0a09 */
[----:B------:R-:W-:Y:S01]  /*4de0*/  IMAD.HI.U32 R12, R15, R4, RZ ;  /* 0x000000040f0c7227 */ /* 0x000fe200078e00ff */
[----:B------:R-:W-:-:S03]  /*4df0*/  LOP3.LUT R15, RZ, R0, RZ, 0x33, !PT ;  /* 0x00000000ff0f7212 */ /* 0x000fc600078e33ff */
[----:B------:R-:W-:-:S04]  /*4e00*/  IMAD R5, R5, R0, RZ ;  /* 0x0000000005057224 */ /* 0x000fc800078e02ff */
[----:B------:R-:W-:Y:S01]  /*4e10*/  IMAD.HI.U32 R8, R9, R5, R8 ;  /* 0x0000000509087227 */ /* 0x000fe200078e0008 */
[----:B------:R-:W-:-:S05]  /*4e20*/  IADD3 R5, PT, PT, -R12, RZ, RZ ;  /* 0x000000ff0c057210 */ /* 0x000fca0007ffe1ff */
[----:B------:R-:W-:Y:S01]  /*4e30*/  IMAD R9, R10, R5, R4 ;  /* 0x000000050a097224 */ /* 0x000fe200078e0204 */
[----:B------:R-:W-:Y:S01]  /*4e40*/  LOP3.LUT R4, R3, R0, RZ, 0x3c, !PT ;  /* 0x0000000003047212 */ /* 0x000fe200078e3cff */
[----:B------:R-:W-:-:S03]  /*4e50*/  IMAD.HI.U32 R8, R8, R11, RZ ;  /* 0x0000000b08087227 */ /* 0x000fc600078e00ff */
[----:B------:R-:W-:Y:S01]  /*4e60*/  ISETP.GT.U32.AND P1, PT, R10, R9, PT ;  /* 0x000000090a00720c */ /* 0x000fe20003f24070 */
[----:B------:R-:W-:-:S04]  /*4e70*/  IMAD.MOV R5, RZ, RZ, -R8 ;  /* 0x000000ffff057224 */ /* 0x000fc800078e0a08 */
[----:B------:R-:W-:-:S05]  /*4e80*/  IMAD R5, R0, R5, R11 ;  /* 0x0000000500057224 */ /* 0x000fca00078e020b */
[----:B------:R-:W-:-:S03]  /*4e90*/  ISETP.GE.U32.AND P0, PT, R5, R0, PT ;  /* 0x000000000500720c */ /* 0x000fc60003f06070 */
[----:B------:R-:W-:Y:S02]  /*4ea0*/  @!P1 IMAD.IADD R9, R9, 0x1, -R10 ;  /* 0x0000000109099824 */ /* 0x000fe400078e0a0a */
[----:B------:R-:W-:-:S03]  /*4eb0*/  @!P1 VIADD R12, R12, 0x1 ;  /* 0x000000010c0c9836 */ /* 0x000fc60000000000 */
[----:B------:R-:W-:-:S05]  /*4ec0*/  ISETP.GE.U32.AND P2, PT, R9, R10, PT ;  /* 0x0000000a0900720c */ /* 0x000fca0003f46070 */
[-C--:B------:R-:W-:Y:S02]  /*4ed0*/  @P0 IADD3 R5, PT, PT, R5, -R0.reuse, RZ ;  /* 0x8000000005050210 */ /* 0x080fe40007ffe0ff */
[----:B------:R-:W-:Y:S02]  /*4ee0*/  @P0 IADD3 R8, PT, PT, R8, 0x1, RZ ;  /* 0x0000000108080810 */ /* 0x000fe40007ffe0ff */
[----:B------:R-:W-:Y:S02]  /*4ef0*/  ISETP.GE.U32.AND P1, PT, R5, R0, PT ;  /* 0x000000000500720c */ /* 0x000fe40003f26070 */
[----:B------:R-:W-:Y:S02]  /*4f00*/  ISETP.NE.U32.AND P0, PT, R0, RZ, PT ;  /* 0x000000ff0000720c */ /* 0x000fe40003f05070 */
[----:B------:R-:W-:Y:S01]  /*4f10*/  @P2 VIADD R12, R12, 0x1 ;  /* 0x000000010c0c2836 */ /* 0x000fe20000000000 */
[----:B------:R-:W-:-:S03]  /*4f20*/  ISETP.GE.AND P2, PT, R4, RZ, PT ;  /* 0x000000ff0400720c */ /* 0x000fc60003f46270 */
[----:B------:R-:W-:-:S05]  /*4f30*/  IMAD.MOV.U32 R4, RZ, RZ, R12 ;  /* 0x000000ffff047224 */ /* 0x000fca00078e000c */
[----:B------:R-:W-:Y:S01]  /*4f40*/  @P1 VIADD R8, R8, 0x1 ;  /* 0x0000000108081836 */ /* 0x000fe20000000000 */
[----:B------:R-:W-:-:S04]  /*4f50*/  ISETP.NE.AND P1, PT, R0, RZ, PT ;  /* 0x000000ff0000720c */ /* 0x000fc80003f25270 */
[----:B------:R-:W-:Y:S02]  /*4f60*/  SEL R9, R15, R8, !P0 ;  /* 0x000000080f097207 */ /* 0x000fe40004000000 */
[----:B------:R-:W-:-:S03]  /*4f70*/  @!P2 IADD3 R4, PT, PT, -R4, RZ, RZ ;  /* 0x000000ff0404a210 */ /* 0x000fc60007ffe1ff */
[----:B------:R-:W-:Y:S01]  /*4f80*/  IMAD.MOV R5, RZ, RZ, -R9 ;  /* 0x000000ffff057224 */ /* 0x000fe200078e0a09 */
[----:B------:R-:W-:-:S03]  /*4f90*/  SEL R4, R15, R4, !P1 ;  /* 0x000000040f047207 */ /* 0x000fc60004800000 */
[----:B------:R-:W-:Y:S02]  /*4fa0*/  IMAD R5, R0, R5, R11 ;  /* 0x0000000500057224 */ /* 0x000fe400078e020b */
[----:B------:R-:W-:Y:S01]  /*4fb0*/  IMAD R0, R4, R0, -R3 ;  /* 0x0000000004007224 */ /* 0x000fe200078e0a03 */
[----:B------:R-:W-:-:S03]  /*4fc0*/  IADD3 R4, PT, PT, R9, -R4, RZ ;  /* 0x8000000409047210 */ /* 0x000fc60007ffe0ff */
        /* <DEDUP_REMOVED lines=12> */
.L_x_108:
[----:B------:R-:W-:Y:S01]  /*5090*/  FMUL.FTZ R0, R3, R4 ;  /* 0x0000000403007220 */ /* 0x000fe20000410000 */
[----:B------:R-:W-:-:S03]  /*50a0*/  FMUL.FTZ R4, R4, 0.5 ;  /* 0x3f00000004047820 */ /* 0x000fc60000410000 */
[----:B------:R-:W-:-:S04]  /*50b0*/  FFMA R3, -R0, R0, R3 ;  /* 0x0000000000037223 */ /* 0x000fc80000000103 */
[----:B------:R-:W-:-:S07]  /*50c0*/  FFMA R0, R3, R4, R0 ;  /* 0x0000000403007223 */ /* 0x000fce0000000000 */
.L_x_109:
[----:B------:R-:W-:Y:S05]  /*50d0*/  BSYNC.RECONVERGENT B0 ;  /* 0x0000000000007941 */ /* 0x000fea0003800200 */
.L_x_107:
        /* <DEDUP_REMOVED lines=13> */
.L_x_111:
[----:B------:R-:W-:Y:S05]  /*51b0*/  BRA `(.L_x_112) ;  /* 0x0000000000107947 */ /* 0x000fea0003800000 */
.L_x_110:
[----:B-12---:R-:W-:Y:S01]  /*51c0*/  FMUL.FTZ R0, R25, R4 ;  /* 0x0000000419007220 */ /* 0x006fe20000410000 */
[----:B------:R-:W-:-:S03]  /*51d0*/  FMUL.FTZ R4, R4, 0.5 ;  /* 0x3f00000004047820 */ /* 0x000fc60000410000 */
[----:B------:R-:W-:-:S04]  /*51e0*/  FFMA R3, -R0, R0, R25 ;  /* 0x0000000000037223 */ /* 0x000fc80000000119 */
[----:B------:R-:W-:-:S07]  /*51f0*/  FFMA R0, R3, R4, R0 ;  /* 0x0000000403007223 */ /* 0x000fce0000000000 */
.L_x_112:
        /* <DEDUP_REMOVED lines=14> */
.L_x_114:
[----:B------:R-:W-:Y:S05]  /*52e0*/  BSYNC.RECONVERGENT B2 ;  /* 0x0000000000027941 */ /* 0x000fea0003800200 */
.L_x_113:
        /* <DEDUP_REMOVED lines=20> */
.L_x_117:
[----:B------:R-:W-:Y:S05]  /*5430*/  BRA `(.L_x_104) ;  /* 0x0000000000a87947 */ /* 0x000fea0003800000 */
.L_x_116:
[----:B------:R-:W0:Y:S01]  /*5440*/  LDC.64 R4, c[0x0][0x3a0] ;  /* 0x0000e800ff047b82 */ /* 0x000e220000000a00 */
[----:B------:R-:W-:Y:S01]  /*5450*/  IMAD R7, R3, 0x186a0, R0 ;  /* 0x000186a003077824 */ /* 0x000fe200078e0200 */
[----:B------:R-:W-:-:S03]  /*5460*/  ISETP.NE.AND P0, PT, R0, RZ, PT ;  /* 0x000000ff0000720c */ /* 0x000fc60003f05270 */
[----:B0-----:R-:W-:-:S05]  /*5470*/  IMAD.WIDE R4, R7, 0x4, R4 ;  /* 0x0000000407047825 */ /* 0x001fca00078e0204 */
[----:B------:R1:W-:Y:S05]  /*5480*/  STG.E desc[UR36][R4.64], R11 ;  /* 0x0000000b04007986 */ /* 0x0003ea000c101924 */
[----:B------:R-:W-:Y:S05]  /*5490*/  @P0 BRA `(.L_x_104) ;  /* 0x0000000000900947 */ /* 0x000fea0003800000 */
[----:B-1----:R-:W0:Y:S01]  /*54a0*/  LDC.64 R4, c[0x0][0x3b0] ;  /* 0x0000ec00ff047b82 */ /* 0x002e220000000a00 */
[----:B------:R-:W-:-:S04]  /*54b0*/  SHF.R.S32.HI R0, RZ, 0x1f, R3 ;  /* 0x0000001fff007819 */ /* 0x000fc80000011403 */
[-C--:B------:R-:W-:Y:S02]  /*54c0*/  LEA.HI R0, R0, R3.reuse, RZ, 0x5 ;  /* 0x0000000300007211 */ /* 0x080fe400078f28ff */
[----:B------:R-:W-:Y:S02]  /*54d0*/  SHF.L.W.U32 R3, R6, R3, RZ ;  /* 0x0000000306037219 */ /* 0x000fe40000000eff */
[----:B------:R-:W-:-:S05]  /*54e0*/  SHF.R.S32.HI R7, RZ, 0x5, R0 ;  /* 0x00000005ff077819 */ /* 0x000fca0000011400 */
[----:B0-----:R-:W-:-:S05]  /*54f0*/  IMAD.WIDE R4, R7, 0x4, R4 ;  /* 0x0000000407047825 */ /* 0x001fca00078e0204 */
[----:B------:R0:W5:Y:S01]  /*5500*/  ATOMG.E.OR.STRONG.GPU PT, RZ, desc[UR36][R4.64], R3 ;  /* 0x8000000304ff79a8 */ /* 0x000162000b1ef124 */
[----:B------:R-:W-:Y:S05]  /*5510*/  BRA `(.L_x_104) ;  /* 0x0000000000707947 */ /* 0x000fea0003800000 */
.L_x_115:
        /* <DEDUP_REMOVED lines=24> */
.L_x_119:
[----:B------:R-:W-:Y:S05]  /*56a0*/  BRA `(.L_x_104) ;  /* 0x00000000000c7947 */ /* 0x000fea0003800000 */
.L_x_118:
[----:B------:R-:W0:Y:S02]  /*56b0*/  LDC.64 R4, c[0x0][0x3b8] ;  /* 0x0000ee00ff047b82 */ /* 0x000e240000000a00 */
[----:B0-----:R-:W-:-:S05]  /*56c0*/  IMAD.WIDE R4, R3, 0x4, R4 ;  /* 0x0000000403047825 */ /* 0x001fca00078e0204 */
[----:B------:R0:W-:Y:S02]  /*56d0*/  STG.E desc[UR36][R4.64], R11 ;  /* 0x0000000b04007986 */ /* 0x0001e4000c101924 */
.L_x_104:
[----:B------:R-:W-:Y:S05]  /*56e0*/  BSYNC B7 ;  /* 0x0000000000077941 */ /* 0x000fea0003800000 */
.L_x_103:
[----:B------:R-:W-:Y:S01]  /*56f0*/  ISETP.NE.AND P1, PT, R36, RZ, PT ;  /* 0x000000ff2400720c */ /* 0x000fe20003f25270 */
[----:B------:R-:W-:Y:S01]  /*5700*/  BSSY B7, `(.L_x_120) ;  /* 0x00000be000077945 */ /* 0x000fe20003800000 */
[----:B------:R-:W-:-:S04]  /*5710*/  ISETP.NE.AND P0, PT, R37, RZ, PT ;  /* 0x000000ff2500720c */ /* 0x000fc80003f05270 */
[----:B------:R-:W-:-:S13]  /*5720*/  PLOP3.LUT P0, PT, P0, P1, PT, 0x80, 0x8 ;  /* 0x000000000008781c */ /* 0x000fda0000703070 */
[----:B------:R-:W-:Y:S05]  /*5730*/  @!P0 BRA `(.L_x_121) ;  /* 0x0000000800e88947 */ /* 0x000fea0003800000 */
[----:B------:R-:W0:Y:S08]  /*5740*/  LDC R0, c[0x0][0x388] ;  /* 0x0000e200ff007b82 */ /* 0x000e300000000800 */
[----:B01234-:R-:W0:Y:S01]  /*5750*/  LDC.64 R4, c[0x0][0x380] ;  /* 0x0000e000ff047b82 */ /* 0x01fe220000000a00 */
        /* <DEDUP_REMOVED lines=10> */
[----:B-----5:R-:W-:-:S07]  /*5800*/  FADD R13, R31, 1 ;  /* 0x3f8000001f0d7421 */ /* 0x020fce0000000000 */
.L_x_123:
[-C--:B------:R-:W-:Y:S01]  /*5810*/  FMNMX R5, R13, R4.reuse, PT ;  /* 0x000000040d057209 */ /* 0x080fe20003800000 */
[----:B------:R-:W-:Y:S05]  /*5820*/  YIELD ;  /* 0x0000000000007946 */ /* 0x000fea0003800000 */
[----:B------:R-:W2:Y:S02]  /*5830*/  ATOMG.E.CAS.STRONG.GPU PT, R5, [R6+0x4], R4, R5 ;  /* 0x00000404060573a9 */ /* 0x000ea400001ee105 */
[----:B--2---:R-:W-:Y:S01]  /*5840*/  ISETP.NE.AND P0, PT, R5, R4, PT ;  /* 0x000000040500720c */ /* 0x004fe20003f05270 */
[----:B------:R-:W-:-:S12]  /*5850*/  IMAD.MOV.U32 R4, RZ, RZ, R5 ;  /* 0x000000ffff047224 */ /* 0x000fd800078e0005 */
[----:B------:R-:W-:Y:S05]  /*5860*/  @P0 BRA `(.L_x_123) ;  /* 0xfffffffc00e80947 */ /* 0x000fea000383ffff */
[----:B------:R-:W-:Y:S05]  /*5870*/  BSYNC B0 ;  /* 0x0000000000007941 */ /* 0x000fea0003800000 */
.L_x_122:
        /* <DEDUP_REMOVED lines=11> */
[----:B-1----:R-:W-:Y:S01]  /*5930*/  VIADD R8, R12, 0xffffffe ;  /* 0x0ffffffe0c087836 */ /* 0x002fe20000000000 */
[----:B--2---:R-:W-:-:S06]  /*5940*/  IABS R12, R3 ;  /* 0x00000003000c7213 */ /* 0x004fcc0000000000 */
[----:B------:R1:W2:Y:S01]  /*5950*/  F2I.FTZ.U32.TRUNC.NTZ R9, R8 ;  /* 0x0000000800097305 */ /* 0x0002a2000021f000 */
[----:B----4-:R-:W-:-:S07]  /*5960*/  IADD3 R4, PT, PT, R14, 0xffffffe, RZ ;  /* 0x0ffffffe0e047810 */ /* 0x010fce0007ffe0ff */
[----:B------:R4:W5:Y:S01]  /*5970*/  F2I.FTZ.U32.TRUNC.NTZ R5, R4 ;  /* 0x0000000400057305 */ /* 0x000962000021f000 */
[----:B-1----:R-:W-:Y:S01]  /*5980*/  IMAD.MOV.U32 R8, RZ, RZ, RZ ;  /* 0x000000ffff087224 */ /* 0x002fe200078e00ff */
[----:B--2---:R-:W-:Y:S01]  /*5990*/  IADD3 R21, PT, PT, RZ, -R9, RZ ;  /* 0x80000009ff157210 */ /* 0x004fe20007ffe0ff */
[----:B----4-:R-:W-:Y:S02]  /*59a0*/  IMAD.MOV.U32 R4, RZ, RZ, RZ ;  /* 0x000000ffff047224 */ /* 0x010fe400078e00ff */
[----:B-----5:R-:W-:-:S04]  /*59b0*/  IMAD.MOV R15, RZ, RZ, -R5 ;  /* 0x000000ffff0f7224 */ /* 0x020fc800078e0a05 */
[----:B------:R-:W-:-:S04]  /*59c0*/  IMAD R15, R15, R10, RZ ;  /* 0x0000000a0f0f7224 */ /* 0x000fc800078e02ff */
[----:B------:R-:W-:-:S04]  /*59d0*/  IMAD.HI.U32 R15, R5, R15, R4 ;  /* 0x0000000f050f7227 */ /* 0x000fc800078e0004 */
[----:B------:R-:W-:Y:S02]  /*59e0*/  IMAD R5, R21, R0, RZ ;  /* 0x0000000015057224 */ /* 0x000fe400078e02ff */
[----:B------:R-:W-:-:S04]  /*59f0*/  IMAD.HI.U32 R15, R15, R12, RZ ;  /* 0x0000000c0f0f7227 */ /* 0x000fc800078e00ff */
[----:B------:R-:W-:Y:S01]  /*5a00*/  IMAD.HI.U32 R4, R9, R5, R8 ;  /* 0x0000000509047227 */ /* 0x000fe200078e0008 */
[----:B------:R-:W-:-:S05]  /*5a10*/  IADD3 R9, PT, PT, -R15, RZ, RZ ;  /* 0x000000ff0f097210 */ /* 0x000fca0007ffe1ff */
[----:B------:R-:W-:-:S04]  /*5a20*/  IMAD.HI.U32 R4, R4, R11, RZ ;  /* 0x0000000b04047227 */ /* 0x000fc800078e00ff */
[----:B------:R-:W-:Y:S02]  /*5a30*/  IMAD R9, R10, R9, R12 ;  /* 0x000000090a097224 */ /* 0x000fe400078e020c */
[----:B------:R-:W-:-:S03]  /*5a40*/  IMAD.MOV R5, RZ, RZ, -R4 ;  /* 0x000000ffff057224 */ /* 0x000fc600078e0a04 */
[----:B------:R-:W-:Y:S01]  /*5a50*/  ISETP.GT.U32.AND P0, PT, R10, R9, PT ;  /* 0x000000090a00720c */ /* 0x000fe20003f04070 */
[----:B------:R-:W-:-:S05]  /*5a60*/  IMAD R5, R0, R5, R11 ;  /* 0x0000000500057224 */ /* 0x000fca00078e020b */
[----:B------:R-:W-:-:S07]  /*5a70*/  ISETP.GE.U32.AND P2, PT, R5, R0, PT ;  /* 0x000000000500720c */ /* 0x000fce0003f46070 */
[----:B------:R-:W-:Y:S02]  /*5a80*/  @!P0 IMAD.IADD R9, R9, 0x1, -R10 ;  /* 0x0000000109098824 */ /* 0x000fe400078e0a0a */
[----:B------:R-:W-:-:S03]  /*5a90*/  @!P0 VIADD R15, R15, 0x1 ;  /* 0x000000010f0f8836 */ /* 0x000fc60000000000 */
[----:B------:R-:W-:Y:S01]  /*5aa0*/  ISETP.GE.U32.AND P3, PT, R9, R10, PT ;  /* 0x0000000a0900720c */ /* 0x000fe20003f66070 */
[----:B------:R-:W-:Y:S01]  /*5ab0*/  @P2 VIADD R4, R4, 0x1 ;  /* 0x0000000104042836 */ /* 0x000fe20000000000 */
[-C--:B------:R-:W-:Y:S02]  /*5ac0*/  @P2 IADD3 R5, PT, PT, R5, -R0.reuse, RZ ;  /* 0x8000000005052210 */ /* 0x080fe40007ffe0ff */
[----:B------:R-:W-:Y:S02]  /*5ad0*/  ISETP.NE.U32.AND P2, PT, R0, RZ, PT ;  /* 0x000000ff0000720c */ /* 0x000fe40003f45070 */
[-C--:B------:R-:W-:Y:S02]  /*5ae0*/  ISETP.GE.U32.AND P1, PT, R5, R0.reuse, PT ;  /* 0x000000000500720c */ /* 0x080fe40003f26070 */
[-C--:B------:R-:W-:Y:S02]  /*5af0*/  LOP3.LUT R5, R3, R0.reuse, RZ, 0x3c, !PT ;  /* 0x0000000003057212 */ /* 0x080fe400078e3cff */
[----:B------:R-:W-:-:S02]  /*5b00*/  LOP3.LUT R9, RZ, R0, RZ, 0x33, !PT ;  /* 0x00000000ff097212 */ /* 0x000fc400078e33ff */
[----:B------:R-:W-:Y:S02]  /*5b10*/  ISETP.GE.AND P0, PT, R5, RZ, PT ;  /* 0x000000ff0500720c */ /* 0x000fe40003f06270 */
[----:B------:R-:W-:-:S05]  /*5b20*/  @P3 IADD3 R15, PT, PT, R15, 0x1, RZ ;  /* 0x000000010f0f3810 */ /* 0x000fca0007ffe0ff */
[----:B------:R-:W-:Y:S01]  /*5b30*/  @P1 VIADD R4, R4, 0x1 ;  /* 0x0000000104041836 */ /* 0x000fe20000000000 */
[----:B------:R-:W-:Y:S01]  /*5b40*/  ISETP.NE.AND P1, PT, R0, RZ, PT ;  /* 0x000000ff0000720c */ /* 0x000fe20003f25270 */
[----:B------:R-:W-:-:S03]  /*5b50*/  IMAD.MOV.U32 R5, RZ, RZ, R15 ;  /* 0x000000ffff057224 */ /* 0x000fc600078e000f */
        /* <DEDUP_REMOVED lines=19> */
.L_x_125:
[----:B------:R-:W-:Y:S01]  /*5c90*/  FMUL.FTZ R0, R3, R4 ;  /* 0x0000000403007220 */ /* 0x000fe20000410000 */
[----:B------:R-:W-:-:S03]  /*5ca0*/  FMUL.FTZ R4, R4, 0.5 ;  /* 0x3f00000004047820 */ /* 0x000fc60000410000 */
[----:B------:R-:W-:-:S04]  /*5cb0*/  FFMA R3, -R0, R0, R3 ;  /* 0x0000000000037223 */ /* 0x000fc80000000103 */
[----:B------:R-:W-:-:S07]  /*5cc0*/  FFMA R0, R3, R4, R0 ;  /* 0x0000000403007223 */ /* 0x000fce0000000000 */
.L_x_126:
[----:B------:R-:W-:Y:S05]  /*5cd0*/  BSYNC.RECONVERGENT B0 ;  /* 0x0000000000007941 */ /* 0x000fea0003800200 */
.L_x_124:
        /* <DEDUP_REMOVED lines=13> */
.L_x_128:
[----:B------:R-:W-:Y:S05]  /*5db0*/  BRA `(.L_x_129) ;  /* 0x0000000000107947 */ /* 0x000fea0003800000 */
.L_x_127:
[----:B-12---:R-:W-:Y:S01]  /*5dc0*/  FMUL.FTZ R0, R25, R4 ;  /* 0x0000000419007220 */ /* 0x006fe20000410000 */
[----:B------:R-:W-:-:S03]  /*5dd0*/  FMUL.FTZ R4, R4, 0.5 ;  /* 0x3f00000004047820 */ /* 0x000fc60000410000 */
[----:B------:R-:W-:-:S04]  /*5de0*/  FFMA R3, -R0, R0, R25 ;  /* 0x0000000000037223 */ /* 0x000fc80000000119 */
[----:B------:R-:W-:-:S07]  /*5df0*/  FFMA R0, R3, R4, R0 ;  /* 0x0000000403007223 */ /* 0x000fce0000000000 */
.L_x_129:
        /* <DEDUP_REMOVED lines=14> */
.L_x_131:
[----:B------:R-:W-:Y:S05]  /*5ee0*/  BSYNC.RECONVERGENT B2 ;  /* 0x0000000000027941 */ /* 0x000fea0003800200 */
.L_x_130:
[----:B------:R-:W0:Y:S02]  /*5ef0*/  F2I.TRUNC.NTZ R0, R0 ;  /* 0x0000000000007305 */ /* 0x000e24000020f100 */
[----:B0-----:R-:W-:-:S04]  /*5f00*/  VIMNMX R3, PT, PT, R0, 0x270f, PT ;  /* 0x0000270f00037848 */ /* 0x001fc80003fe0100 */
[----:B------:R-:W-:-:S13]  /*5f10*/  ISETP.NE.AND P0, PT, R3, R18, PT ;  /* 0x000000120300720c */ /* 0x000fda0003f05270 */
[----:B------:R-:W-:Y:S05]  /*5f20*/  @!P0 BRA `(.L_x_132) ;  /* 0x00000000007c8947 */ /* 0x000fea0003800000 */
[----:B------:R-:W0:Y:S01]  /*5f30*/  LDC.64 R4, c[0x0][0x3a8] ;  /* 0x0000ea00ff047b82 */ /* 0x000e220000000a00 */
[----:B------:R-:W-:Y:S02]  /*5f40*/  HFMA2 R6, -RZ, RZ, 0, 5.9604644775390625e-08 ;  /* 0x00000001ff067431 */ /* 0x000fe400000001ff */
        /* <DEDUP_REMOVED lines=14> */
.L_x_134:
[----:B------:R-:W-:Y:S05]  /*6030*/  BRA `(.L_x_121) ;  /* 0x0000000000a87947 */ /* 0x000fea0003800000 */
.L_x_133:
        /* <DEDUP_REMOVED lines=14> */
.L_x_132:
        /* <DEDUP_REMOVED lines=24> */
.L_x_136:
[----:B------:R-:W-:Y:S05]  /*62a0*/  BRA `(.L_x_121) ;  /* 0x00000000000c7947 */ /* 0x000fea0003800000 */
.L_x_135:
[----:B------:R-:W0:Y:S02]  /*62b0*/  LDC.64 R4, c[0x0][0x3b8] ;  /* 0x0000ee00ff047b82 */ /* 0x000e240000000a00 */
[----:B0-----:R-:W-:-:S05]  /*62c0*/  IMAD.WIDE R4, R3, 0x4, R4 ;  /* 0x0000000403047825 */ /* 0x001fca00078e0204 */
[----:B------:R0:W-:Y:S02]  /*62d0*/  STG.E desc[UR36][R4.64], R11 ;  /* 0x0000000b04007986 */ /* 0x0001e4000c101924 */
.L_x_121:
[----:B------:R-:W-:Y:S05]  /*62e0*/  BSYNC B7 ;  /* 0x0000000000077941 */ /* 0x000fea0003800000 */
.L_x_120:
[----:B------:R-:W-:Y:S01]  /*62f0*/  ISETP.NE.AND P1, PT, R34, RZ, PT ;  /* 0x000000ff2200720c */ /* 0x000fe20003f25270 */
[----:B------:R-:W-:Y:S01]  /*6300*/  BSSY B7, `(.L_x_137) ;  /* 0x00000c0000077945 */ /* 0x000fe20003800000 */
[----:B------:R-:W-:-:S04]  /*6310*/  ISETP.NE.AND P0, PT, R37, RZ, PT ;  /* 0x000000ff2500720c */ /* 0x000fc80003f05270 */
[----:B------:R-:W-:-:S13]  /*6320*/  PLOP3.LUT P0, PT, P0, P1, PT, 0x80, 0x8 ;  /* 0x000000000008781c */ /* 0x000fda0000703070 */
[----:B------:R-:W-:Y:S05]  /*6330*/  @!P0 BRA `(.L_x_138) ;  /* 0x0000000800f08947 */ /* 0x000fea0003800000 */
[----:B------:R-:W0:Y:S01]  /*6340*/  LDC R0, c[0x0][0x388] ;  /* 0x0000e200ff007b82 */ /* 0x000e220000000800 */
[----:B------:R-:W-:-:S07]  /*6350*/  VIADD R32, R32, 0xffffffff ;  /* 0xffffffff20207836 */ /* 0x000fce0000000000 */
        /* <DEDUP_REMOVED lines=12> */
.L_x_140:
[-C--:B------:R-:W-:Y:S01]  /*6420*/  FMNMX R5, R31, R4.reuse, PT ;  /* 0x000000041f057209 */ /* 0x080fe20003800000 */
[----:B------:R-:W-:Y:S05]  /*6430*/  YIELD ;  /* 0x0000000000007946 */ /* 0x000fea0003800000 */
[----:B------:R-:W2:Y:S02]  /*6440*/  ATOMG.E.CAS.STRONG.GPU PT, R5, [R6+0x4], R4, R5 ;  /* 0x00000404060573a9 */ /* 0x000ea400001ee105 */
[----:B--2---:R-:W-:Y:S02]  /*6450*/  ISETP.NE.AND P0, PT, R5, R4, PT ;  /* 0x000000040500720c */ /* 0x004fe40003f05270 */
[----:B------:R-:W-:-:S11]  /*6460*/  MOV R4, R5 ;  /* 0x0000000500047202 */ /* 0x000fd60000000f00 */
[----:B------:R-:W-:Y:S05]  /*6470*/  @P0 BRA `(.L_x_140) ;  /* 0xfffffffc00e80947 */ /* 0x000fea000383ffff */
[----:B------:R-:W-:Y:S05]  /*6480*/  BSYNC B0 ;  /* 0x0000000000007941 */ /* 0x000fea0003800000 */
.L_x_139:
        /* <DEDUP_REMOVED lines=14> */
[----:B----4-:R-:W-:-:S07]  /*6570*/  VIADD R4, R13, 0xffffffe ;  /* 0x0ffffffe0d047836 */ /* 0x010fce0000000000 */
[----:B------:R4:W5:Y:S01]  /*6580*/  F2I.FTZ.U32.TRUNC.NTZ R5, R4 ;  /* 0x0000000400057305 */ /* 0x000962000021f000 */
[----:B-1----:R-:W-:Y:S02]  /*6590*/  HFMA2 R8, -RZ, RZ, 0, 0 ;  /* 0x00000000ff087431 */ /* 0x002fe400000001ff */
[----:B--2---:R-:W-:Y:S02]  /*65a0*/  IMAD.MOV R21, RZ, RZ, -R9 ;  /* 0x000000ffff157224 */ /* 0x004fe400078e0a09 */
[----:B----4-:R-:W-:Y:S02]  /*65b0*/  IMAD.MOV.U32 R4, RZ, RZ, RZ ;  /* 0x000000ffff047224 */ /* 0x010fe400078e00ff */
[----:B------:R-:W-:Y:S01]  /*65c0*/  IMAD R13, R21, R0, RZ ;  /* 0x00000000150d7224 */ /* 0x000fe200078e02ff */
[----:B-----5:R-:W-:-:S05]  /*65d0*/  IADD3 R15, PT, PT, RZ, -R5, RZ ;  /* 0x80000005ff0f7210 */ /* 0x020fca0007ffe0ff */
[----:B------:R-:W-:-:S04]  /*65e0*/  IMAD R15, R15, R10, RZ ;  /* 0x0000000a0f0f7224 */ /* 0x000fc800078e02ff */
[----:B------:R-:W-:-:S04]  /*65f0*/  IMAD.HI.U32 R15, R5, R15, R4 ;  /* 0x0000000f050f7227 */ /* 0x000fc800078e0004 */
[----:B------:R-:W-:-:S04]  /*6600*/  IMAD.HI.U32 R4, R9, R13, R8 ;  /* 0x0000000d09047227 */ /* 0x000fc800078e0008 */
[----:B------:R-:W-:-:S04]  /*6610*/  IMAD.HI.U32 R15, R15, R12, RZ ;  /* 0x0000000c0f0f7227 */ /* 0x000fc800078e00ff */
[----:B------:R-:W-:-:S04]  /*6620*/  IMAD.HI.U32 R4, R4, R11, RZ ;  /* 0x0000000b04047227 */ /* 0x000fc800078e00ff */
[----:B------:R-:W-:Y:S02]  /*6630*/  IMAD.MOV R9, RZ, RZ, -R15 ;  /* 0x000000ffff097224 */ /* 0x000fe400078e0a0f */
[----:B------:R-:W-:Y:S02]  /*6640*/  IMAD.MOV R5, RZ, RZ, -R4 ;  /* 0x000000ffff057224 */ /* 0x000fe400078e0a04 */
[----:B------:R-:W-:Y:S02]  /*6650*/  IMAD R9, R10, R9, R12 ;  /* 0x000000090a097224 */ /* 0x000fe400078e020c */
[----:B------:R-:W-:-:S03]  /*6660*/  IMAD R5, R0, R5, R11 ;  /* 0x0000000500057224 */ /* 0x000fc600078e020b */
[----:B------:R-:W-:Y:S02]  /*6670*/  ISETP.GT.U32.AND P3, PT, R10, R9, PT ;  /* 0x000000090a00720c */ /* 0x000fe40003f64070 */
[----:B------:R-:W-:-:S11]  /*6680*/  ISETP.GE.U32.AND P1, PT, R5, R0, PT ;  /* 0x000000000500720c */ /* 0x000fd60003f26070 */
[-C--:B------:R-:W-:Y:S01]  /*6690*/  @!P3 IADD3 R9, PT, PT, R9, -R10.reuse, RZ ;  /* 0x8000000a0909b210 */ /* 0x080fe20007ffe0ff */
[----:B------:R-:W-:Y:S01]  /*66a0*/  @!P3 VIADD R15, R15, 0x1 ;  /* 0x000000010f0fb836 */ /* 0x000fe20000000000 */
[----:B------:R-:W-:Y:S01]  /*66b0*/  @P1 IADD3 R4, PT, PT, R4, 0x1, RZ ;  /* 0x0000000104041810 */ /* 0x000fe20007ffe0ff */
[----:B------:R-:W-:Y:S01]  /*66c0*/  @P1 IMAD.IADD R5, R5, 0x1, -R0 ;  /* 0x0000000105051824 */ /* 0x000fe200078e0a00 */
[----:B------:R-:W-:Y:S02]  /*66d0*/  ISETP.GE.U32.AND P4, PT, R9, R10, PT ;  /* 0x0000000a0900720c */ /* 0x000fe40003f86070 */
[----:B------:R-:W-:Y:S02]  /*66e0*/  ISETP.NE.U32.AND P1, PT, R0, RZ, PT ;  /* 0x000000ff0000720c */ /* 0x000fe40003f25070 */
[-C--:B------:R-:W-:Y:S02]  /*66f0*/  ISETP.GE.U32.AND P2, PT, R5, R0.reuse, PT ;  /* 0x000000000500720c */ /* 0x080fe40003f46070 */
[----:B------:R-:W-:-:S02]  /*6700*/  LOP3.LUT R5, R3, R0, RZ, 0x3c, !PT ;  /* 0x0000000003057212 */ /* 0x000fc400078e3cff */
[----:B------:R-:W-:Y:S02]  /*6710*/  LOP3.LUT R9, RZ, R0, RZ, 0x33, !PT ;  /* 0x00000000ff097212 */ /* 0x000fe400078e33ff */
[----:B------:R-:W-:-:S03]  /*6720*/  ISETP.GE.AND P0, PT, R5, RZ, PT ;  /* 0x000000ff0500720c */ /* 0x000fc60003f06270 */
[----:B------:R-:W-:-:S04]  /*6730*/  @P4 VIADD R15, R15, 0x1 ;  /* 0x000000010f0f4836 */ /* 0x000fc80000000000 */
[----:B------:R-:W-:Y:S01]  /*6740*/  @P2 VIADD R4, R4, 0x1 ;  /* 0x0000000104042836 */ /* 0x000fe20000000000 */
[----:B------:R-:W-:Y:S02]  /*6750*/  MOV R5, R15 ;  /* 0x0000000f00057202 */ /* 0x000fe40000000f00 */
[----:B------:R-:W-:Y:S02]  /*6760*/  ISETP.NE.AND P2, PT, R0, RZ, PT ;  /* 0x000000ff0000720c */ /* 0x000fe40003f45270 */
        /* <DEDUP_REMOVED lines=19> */
.L_x_142:
[----:B------:R-:W-:Y:S01]  /*68a0*/  FMUL.FTZ R0, R3, R4 ;  /* 0x0000000403007220 */ /* 0x000fe20000410000 */
[----:B------:R-:W-:-:S03]  /*68b0*/  FMUL.FTZ R4, R4, 0.5 ;  /* 0x3f00000004047820 */ /* 0x000fc60000410000 */
[----:B------:R-:W-:-:S04]  /*68c0*/  FFMA R3, -R0, R0, R3 ;  /* 0x0000000000037223 */ /* 0x000fc80000000103 */
[----:B------:R-:W-:-:S07]  /*68d0*/  FFMA R0, R3, R4, R0 ;  /* 0x0000000403007223 */ /* 0x000fce0000000000 */
.L_x_143:
[----:B------:R-:W-:Y:S05]  /*68e0*/  BSYNC.RECONVERGENT B0 ;  /* 0x0000000000007941 */ /* 0x000fea0003800200 */
.L_x_141:
        /* <DEDUP_REMOVED lines=13> */
.L_x_145:
[----:B------:R-:W-:Y:S05]  /*69c0*/  BRA `(.L_x_146) ;  /* 0x0000000000107947 */ /* 0x000fea0003800000 */
.L_x_144:
[----:B-1----:R-:W-:Y:S01]  /*69d0*/  FMUL.FTZ R0, R25, R4 ;  /* 0x0000000419007220 */ /* 0x002fe20000410000 */
[----:B------:R-:W-:-:S03]  /*69e0*/  FMUL.FTZ R4, R4, 0.5 ;  /* 0x3f00000004047820 */ /* 0x000fc60000410000 */
[----:B------:R-:W-:-:S04]  /*69f0*/  FFMA R3, -R0, R0, R25 ;  /* 0x0000000000037223 */ /* 0x000fc80000000119 */
[----:B------:R-:W-:-:S07]  /*6a00*/  FFMA R0, R3, R4, R0 ;  /* 0x0000000403007223 */ /* 0x000fce0000000000 */
.L_x_146:
        /* <DEDUP_REMOVED lines=14> */
[----:B------:R-:W-:-:S07]  /*6af0*/  IMAD.MOV.U32 R3, RZ, RZ, R0 ;  /* 0x000000ffff037224 */ /* 0x000fce00078e0000 */
.L_x_148:
[----:B------:R-:W-:Y:S05]  /*6b00*/  BSYNC.RECONVERGENT B2 ;  /* 0x0000000000027941 */ /* 0x000fea0003800200 */
.L_x_147:
        /* <DEDUP_REMOVED lines=14> */
[----:B------:R0:W2:Y:S01]  /*6bf0*/  LDC.64 R8, c[0x4][R3] ;  /* 0x0100000003087b82 */ /* 0x0000a20000000a00 */
[----:B------:R-:W-:Y:S02]  /*6c00*/  MOV R7, R16 ;  /* 0x0000001000077202 */ /* 0x000fe40000000f00 */
[----:B-1----:R-:W-:Y:S01]  /*6c10*/  MOV R4, UR4 ;  /* 0x0000000400047c02 */ /* 0x002fe20008000f00 */
[----:B0-----:R-:W-:-:S07]  /*6c20*/  IMAD.U32 R5, RZ, RZ, UR5 ;  /* 0x00000005ff057e24 */ /* 0x001fce000f8e00ff */
[----:B------:R-:W-:-:S07]  /*6c30*/  LEPC R20, `(.L_x_151) ;  /* 0x000000001014794e */ /* 0x000fce0000000000 */
[----:B--2---:R-:W-:Y:S05]  /*6c40*/  CALL.ABS.NOINC R8 ;  /* 0x0000000008007343 */ /* 0x004fea0003c00000 */
.L_x_151:
[----:B------:R-:W-:Y:S05]  /*6c50*/  BRA `(.L_x_138) ;  /* 0x0000000000a87947 */ /* 0x000fea0003800000 */
.L_x_150:
[----:B------:R-:W0:Y:S01]  /*6c60*/  LDC.64 R4, c[0x0][0x3a0] ;  /* 0x0000e800ff047b82 */ /* 0x000e220000000a00 */
[----:B------:R-:W-:Y:S01]  /*6c70*/  IMAD R3, R0, 0x186a0, R7 ;  /* 0x000186a000037824 */ /* 0x000fe200078e0207 */
[----:B------:R-:W-:-:S03]  /*6c80*/  ISETP.NE.AND P0, PT, R7, RZ, PT ;  /* 0x000000ff0700720c */ /* 0x000fc60003f05270 */
[----:B0-----:R-:W-:-:S05]  /*6c90*/  IMAD.WIDE R4, R3, 0x4, R4 ;  /* 0x0000000403047825 */ /* 0x001fca00078e0204 */
[----:B------:R0:W-:Y:S05]  /*6ca0*/  STG.E desc[UR36][R4.64], R11 ;  /* 0x0000000b04007986 */ /* 0x0001ea000c101924 */
[----:B------:R-:W-:Y:S05]  /*6cb0*/  @P0 BRA `(.L_x_138) ;  /* 0x0000000000900947 */ /* 0x000fea0003800000 */
[----:B0-----:R-:W0:Y:S01]  /*6cc0*/  LDC.64 R4, c[0x0][0x3b0] ;  /* 0x0000ec00ff047b82 */ /* 0x001e220000000a00 */
[----:B------:R-:W-:Y:S02]  /*6cd0*/  SHF.R.S32.HI R3, RZ, 0x1f, R0 ;  /* 0x0000001fff037819 */ /* 0x000fe40000011400 */
[-C--:B------:R-:W-:Y:S02]  /*6ce0*/  SHF.L.W.U32 R7, R9, R0.reuse, RZ ;  /* 0x0000000009077219 */ /* 0x080fe40000000eff */
[----:B------:R-:W-:-:S04]  /*6cf0*/  LEA.HI R3, R3, R0, RZ, 0x5 ;  /* 0x0000000003037211 */ /* 0x000fc800078f28ff */
[----:B------:R-:W-:-:S05]  /*6d00*/  SHF.R.S32.HI R3, RZ, 0x5, R3 ;  /* 0x00000005ff037819 */ /* 0x000fca0000011403 */
[----:B0-----:R-:W-:-:S05]  /*6d10*/  IMAD.WIDE R4, R3, 0x4, R4 ;  /* 0x0000000403047825 */ /* 0x001fca00078e0204 */
[----:B------:R0:W5:Y:S01]  /*6d20*/  ATOMG.E.OR.STRONG.GPU PT, RZ, desc[UR36][R4.64], R7 ;  /* 0x8000000704ff79a8 */ /* 0x000162000b1ef124 */
[----:B------:R-:W-:Y:S05]  /*6d30*/  BRA `(.L_x_138) ;  /* 0x0000000000707947 */ /* 0x000fea0003800000 */
.L_x_149:
        /* <DEDUP_REMOVED lines=18> */
[----:B------:R0:W2:Y:S01]  /*6e60*/  LDC.64 R8, c[0x4][R0] ;  /* 0x0100000000087b82 */ /* 0x0000a20000000a00 */
[----:B------:R-:W-:Y:S02]  /*6e70*/  IMAD.MOV.U32 R7, RZ, RZ, R16 ;  /* 0x000000ffff077224 */ /* 0x000fe400078e0010 */
[----:B-1----:R-:W-:Y:S01]  /*6e80*/  IMAD.U32 R4, RZ, RZ, UR4 ;  /* 0x00000004ff047e24 */ /* 0x002fe2000f8e00ff */
[----:B0-----:R-:W-:-:S07]  /*6e90*/  MOV R5, UR5 ;  /* 0x0000000500057c02 */ /* 0x001fce0008000f00 */
[----:B------:R-:W-:-:S07]  /*6ea0*/  LEPC R20, `(.L_x_153) ;  /* 0x000000001014794e */ /* 0x000fce0000000000 */
[----:B--2---:R-:W-:Y:S05]  /*6eb0*/  CALL.ABS.NOINC R8 ;  /* 0x0000000008007343 */ /* 0x004fea0003c00000 */
.L_x_153:
[----:B------:R-:W-:Y:S05]  /*6ec0*/  BRA `(.L_x_138) ;  /* 0x00000000000c7947 */ /* 0x000fea0003800000 */
.L_x_152:
[----:B------:R-:W0:Y:S02]  /*6ed0*/  LDC.64 R4, c[0x0][0x3b8] ;  /* 0x0000ee00ff047b82 */ /* 0x000e240000000a00 */
[----:B0-----:R-:W-:-:S05]  /*6ee0*/  IMAD.WIDE R4, R3, 0x4, R4 ;  /* 0x0000000403047825 */ /* 0x001fca00078e0204 */
[----:B------:R0:W-:Y:S02]  /*6ef0*/  STG.E desc[UR36][R4.64], R11 ;  /* 0x0000000b04007986 */ /* 0x0001e4000c101924 */
.L_x_138:
[----:B------:R-:W-:Y:S05]  /*6f00*/  BSYNC B7 ;  /* 0x0000000000077941 */ /* 0x000fea0003800000 */
.L_x_137:
[----:B------:R-:W-:-:S04]  /*6f10*/  IADD3 R28, PT, PT, R27, R28, RZ ;  /* 0x0000001c1b1c7210 */ /* 0x000fc80007ffe0ff */
[----:B------:R-:W-:-:S13]  /*6f20*/  ISETP.GE.AND P0, PT, R28, R29, PT ;  /* 0x0000001d1c00720c */ /* 0x000fda0003f06270 */
[----:B------:R-:W-:Y:S05]  /*6f30*/  @!P0 BRA `(.L_x_154) ;  /* 0xffffff9c00308947 */ /* 0x000fea000383ffff */
[----:B------:R-:W-:Y:S05]  /*6f40*/  BRA `(.L_x_18) ;  /* 0x0000000000687947 */ /* 0x000fea0003800000 */
.L_x_19:
[----:B------:R-:W0:Y:S01]  /*6f50*/  LDC.64 R6, c[0x0][0x3c8] ;  /* 0x0000f200ff067b82 */ /* 0x000e220000000a00 */
[----:B------:R-:W-:Y:S01]  /*6f60*/  IMAD.MOV.U32 R0, RZ, RZ, 0x1 ;  /* 0x00000001ff007424 */ /* 0x000fe200078e00ff */
[----:B------:R-:W-:Y:S01]  /*6f70*/  ISETP.NE.AND P0, PT, R35, RZ, PT ;  /* 0x000000ff2300720c */ /* 0x000fe20003f05270 */
[----:B------:R-:W-:-:S05]  /*6f80*/  IMAD.MOV.U32 R3, RZ, RZ, RZ ;  /* 0x000000ffff037224 */ /* 0x000fca00078e00ff */
[----:B------:R-:W1:Y:S08]  /*6f90*/  LDC.64 R8, c[0x4][0x18] ;  /* 0x01000600ff087b82 */ /* 0x000e700000000a00 */
[----:B------:R-:W2:Y:S01]  /*6fa0*/  LDC.64 R4, c[0x0][0x3d8] ;  /* 0x0000f600ff047b82 */ /* 0x000ea20000000a00 */
[----:B0-----:R0:W-:Y:S04]  /*6fb0*/  STG.E.U8 desc[UR36][R6.64], R0 ;  /* 0x0000000006007986 */ /* 0x0011e8000c101124 */
[----:B-1----:R0:W-:Y:S01]  /*6fc0*/  STG.E.U8 desc[UR36][R8.64], R0 ;  /* 0x0000000008007986 */ /* 0x0021e2000c101124 */
[----:B------:R-:W-:Y:S05]  /*6fd0*/  @!P0 BRA `(.L_x_155) ;  /* 0x0000000000408947 */ /* 0x000fea0003800000 */
[----:B------:R-:W1:Y:S01]  /*6fe0*/  LDC.64 R12, c[0x0][0x398] ;  /* 0x0000e600ff0c7b82 */ /* 0x000e620000000a00 */
[----:B------:R-:W3:Y:S01]  /*6ff0*/  LDCU UR4, c[0x0][0x390] ;  /* 0x00007200ff0477ac */ /* 0x000ee20008000800 */
[----:B------:R-:W-:Y:S01]  /*7000*/  HFMA2 R15, -RZ, RZ, 0, 0 ;  /* 0x00000000ff0f7431 */ /* 0x000fe200000001ff */
[----:B------:R-:W-:Y:S05]  /*7010*/  BSSY.RECONVERGENT B0, `(.L_x_155) ;  /* 0x000000c000007945 */ /* 0x000fea0003800200 */
[----:B------:R-:W4:Y:S01]  /*7020*/  LDC.64 R10, c[0x0][0x3d0] ;  /* 0x0000f400ff0a7b82 */ /* 0x000f220000000a00 */
[----:B---3--:R-:W-:-:S07]  /*7030*/  IMAD.U32 R17, RZ, RZ, UR4 ;  /* 0x00000004ff117e24 */ /* 0x008fce000f8e00ff */
.L_x_156:
[----:B0---4-:R-:W-:-:S04]  /*7040*/  IMAD.WIDE.U32 R6, R15, 0x4, R10 ;  /* 0x000000040f067825 */ /* 0x011fc800078e000a */
[----:B-1----:R-:W-:Y:S01]  /*7050*/  IMAD.WIDE R8, R17, 0x14, R12 ;  /* 0x0000001411087825 */ /* 0x002fe200078e020c */
[----:B------:R0:W-:Y:S04]  /*7060*/  STG.E desc[UR36][R6.64], R17 ;  /* 0x0000001106007986 */ /* 0x0001e8000c101924 */
[----:B0-----:R-:W3:Y:S01]  /*7070*/  LDG.E R17, desc[UR36][R8.64+0x10] ;  /* 0x0000102408117981 */ /* 0x001ee2000c1e1900 */
[----:B------:R-:W-:-:S05]  /*7080*/  VIADD R15, R15, 0x1 ;  /* 0x000000010f0f7836 */ /* 0x000fca0000000000 */
[----:B------:R-:W-:Y:S02]  /*7090*/  ISETP.GE.AND P0, PT, R15, R24, PT ;  /* 0x000000180f00720c */ /* 0x000fe40003f06270 */
[----:B------:R-:W-:Y:S02]  /*70a0*/  MOV R3, R15 ;  /* 0x0000000f00037202 */ /* 0x000fe40000000f00 */
[----:B---3--:R-:W-:-:S13]  /*70b0*/  ISETP.NE.AND P1, PT, R17, -0x1, PT ;  /* 0xffffffff1100780c */ /* 0x008fda0003f25270 */
[----:B------:R-:W-:Y:S05]  /*70c0*/  @!P0 BRA P1, `(.L_x_156) ;  /* 0xfffffffc00dc8947 */ /* 0x000fea000083ffff */
[----:B------:R-:W-:Y:S05]  /*70d0*/  BSYNC.RECONVERGENT B0 ;  /* 0x0000000000007941 */ /* 0x000fea0003800200 */
.L_x_155:
[----:B--2---:R1:W-:Y:S02]  /*70e0*/  STG.E desc[UR36][R4.64], R3 ;  /* 0x0000000304007986 */ /* 0x0043e4000c101924 */
.L_x_18:
[----:B------:R-:W-:Y:S05]  /*70f0*/  BSYNC B6 ;  /* 0x0000000000067941 */ /* 0x000fea0003800000 */
.L_x_17:
[----:B------:R-:W-:-:S04]  /*7100*/  UISETP.NE.U32.AND UP0, UPT, UR39, URZ, UPT ;  /* 0x000000ff2700728c */ /* 0x000fc8000bf05070 */
[----:B------:R-:W-:-:S09]  /*7110*/  UISETP.NE.AND.EX UP0, UPT, UR40, URZ, UPT, UP0 ;  /* 0x000000ff2800728c */ /* 0x000fd2000bf05300 */
[----:B------:R-:W-:Y:S05]  /*7120*/  BRA.U !UP0, `(.L_x_157) ;  /* 0x0000000d08907547 */ /* 0x000fea000b800000 */
[----:B------:R-:W-:Y:S01]  /*7130*/  UMOV UR4, 0xffffffff ;  /* 0xffffffff00047882 */ /* 0x000fe20000000000 */
[----:B------:R-:W-:Y:S02]  /*7140*/  ISETP.NE.AND P0, PT, R23, RZ, PT ;  /* 0x000000ff1700720c */ /* 0x000fe40003f05270 */
[----:B------:R-:W-:Y:S11]  /*7150*/  BRA.DIV UR4, `(.L_x_158) ;  /* 0x00000012041c7947 */ /* 0x000ff6000b800000 */
[----:B------:R-:W-:Y:S06]  /*7160*/  BAR.SYNC.DEFER_BLOCKING 0x0 ;  /* 0x0000000000007b1d */ /* 0x000fec0000010000 */
.L_x_189:
[----:B------:R-:W-:Y:S04]  /*7170*/  BSSY B0, `(.L_x_159) ;  /* 0x000001c000007945 */ /* 0x000fe80003800000 */
[----:B------:R-:W-:Y:S05]  /*7180*/  @P0 BRA `(.L_x_160) ;  /* 0x0000000000680947 */ /* 0x000fea0003800000 */
[----:B01-3--:R-:W0:Y:S01]  /*7190*/  S2R R3, SR_LANEID ;  /* 0x0000000000037919 */ /* 0x00be220000000000 */
[----:B------:R-:W-:Y:S02]  /*71a0*/  VOTEU.ANY UR4, UPT, PT ;  /* 0x0000000000047886 */ /* 0x000fe400038e0100 */
[----:B--2-4-:R-:W0:Y:S01]  /*71b0*/  FLO.U32 R4, UR4 ;  /* 0x0000000400047d00 */ /* 0x014e2200080e0000 */
[----:B------:R-:W-:Y:S01]  /*71c0*/  UPOPC UR5, UR4 ;  /* 0x00000004000572bf */ /* 0x000fe20008000000 */
[----:B0-----:R-:W-:-:S05]  /*71d0*/  ISETP.EQ.U32.AND P1, PT, R4, R3, PT ;  /* 0x000000030400720c */ /* 0x001fca0003f22070 */
        /* <DEDUP_REMOVED lines=15> */
.L_x_161:
[----:B------:R-:W2:Y:S04]  /*72d0*/  LD.E.STRONG.GPU R3, desc[UR36][R42.64+0x4] ;  /* 0x000004242a037980 */ /* 0x000ea8000c10f900 */
[----:B--2---:R-:W-:Y:S01]  /*72e0*/  CCTL.IVALL ;  /* 0x00000000ff00798f */ /* 0x004fe20002000000 */
[----:B------:R-:W-:Y:S05]  /*72f0*/  YIELD ;  /* 0x0000000000007946 */ /* 0x000fea0003800000 */
[----:B------:R-:W-:-:S04]  /*7300*/  LOP3.LUT R3, R3, R0, RZ, 0x3c, !PT ;  /* 0x0000000003037212 */ /* 0x000fc800078e3cff */
[----:B------:R-:W-:-:S13]  /*7310*/  ISETP.GT.AND P1, PT, R3, -0x1, PT ;  /* 0xffffffff0300780c */ /* 0x000fda0003f24270 */
[----:B------:R-:W-:Y:S05]  /*7320*/  @P1 BRA `(.L_x_161) ;  /* 0xfffffffc00e81947 */ /* 0x000fea000383ffff */
.L_x_160:
[----:B------:R-:W-:Y:S05]  /*7330*/  BSYNC B0 ;  /* 0x0000000000007941 */ /* 0x000fea0003800000 */
.L_x_159:
[----:B------:R-:W-:-:S03]  /*7340*/  UMOV UR4, 0xffffffff ;  /* 0xffffffff00047882 */ /* 0x000fc60000000000 */
[----:B------:R-:W-:Y:S05]  /*7350*/  BRA.DIV UR4, `(.L_x_162) ;  /* 0x0000000e04cc7947 */ /* 0x000fea000b800000 */
[----:B------:R-:W-:Y:S06]  /*7360*/  BAR.SYNC.DEFER_BLOCKING 0x0 ;  /* 0x0000000000007b1d */ /* 0x000fec0000010000 */
.L_x_192:
[----:B01234-:R-:W0:Y:S02]  /*7370*/  LDC.64 R4, c[0x4][0x18] ;  /* 0x01000600ff047b82 */ /* 0x01fe240000000a00 */
[----:B0-----:R-:W2:Y:S02]  /*7380*/  LDG.E.U8 R4, desc[UR36][R4.64] ;  /* 0x0000002404047981 */ /* 0x001ea4000c1e1100 */
[----:B--2---:R-:W-:-:S13]  /*7390*/  ISETP.NE.AND P1, PT, R4, RZ, PT ;  /* 0x000000ff0400720c */ /* 0x004fda0003f25270 */
[----:B------:R-:W-:Y:S05]  /*73a0*/  @P1 EXIT ;  /* 0x000000000000194d */ /* 0x000fea0003800000 */
[----:B------:R-:W-:Y:S01]  /*73b0*/  ISETP.NE.AND P1, PT, R19, RZ, PT ;  /* 0x000000ff1300720c */ /* 0x000fe20003f25270 */
[----:B------:R-:W-:-:S12]  /*73c0*/  BSSY.RECONVERGENT B0, `(.L_x_163) ;  /* 0x0000089000007945 */ /* 0x000fd80003800200 */
[----:B------:R-:W-:Y:S05]  /*73d0*/  @P1 BRA `(.L_x_164) ;  /* 0x00000008001c1947 */ /* 0x000fea0003800000 */
[----:B------:R-:W0:Y:S08]  /*73e0*/  LDC.64 R4, c[0x0][0x3c0] ;  /* 0x0000f000ff047b82 */ /* 0x000e300000000a00 */
[----:B------:R-:W1:Y:S01]  /*73f0*/  LDC.64 R6, c[0x0][0x3a8] ;  /* 0x0000ea00ff067b82 */ /* 0x000e620000000a00 */
[----:B0-----:R-:W2:Y:S01]  /*7400*/  LDG.E R0, desc[UR36][R4.64] ;  /* 0x0000002404007981 */ /* 0x001ea2000c1e1900 */
[----:B-1----:R-:W-:Y:S01]  /*7410*/  IMAD.WIDE R6, R18, 0x4, R6 ;  /* 0x0000000412067825 */ /* 0x002fe200078e0206 */
[----:B--2---:R-:W-:-:S13]  /*7420*/  ISETP.GE.AND P1, PT, R0, 0x1, PT ;  /* 0x000000010000780c */ /* 0x004fda0003f26270 */
[----:B------:R-:W-:Y:S05]  /*7430*/  @P1 BRA `(.L_x_165) ;  /* 0x0000000000441947 */ /* 0x000fea0003800000 */
[----:B------:R-:W0:Y:S01]  /*7440*/  S2R R10, SR_LANEID ;  /* 0x00000000000a7919 */ /* 0x000e220000000000 */
[----:B------:R-:W-:Y:S01]  /*7450*/  IMAD.MOV.U32 R3, RZ, RZ, 0x1 ;  /* 0x00000001ff037424 */ /* 0x000fe200078e00ff */
[----:B------:R-:W1:Y:S01]  /*7460*/  LDC.64 R8, c[0x0][0x3b0] ;  /* 0x0000ec00ff087b82 */ /* 0x000e620000000a00 */
[----:B------:R-:W-:Y:S01]  /*7470*/  VOTEU.ANY UR4, UPT, PT ;  /* 0x0000000000047886 */ /* 0x000fe200038e0100 */
[----:B------:R2:W-:Y:S01]  /*7480*/  STG.E desc[UR36][R6.64], RZ ;  /* 0x000000ff06007986 */ /* 0x0005e2000c101924 */
[----:B------:R-:W-:Y:S01]  /*7490*/  UFLO.U32 UR4, UR4 ;  /* 0x00000004000472bd */ /* 0x000fe200080e0000 */
[----:B------:R-:W-:Y:S02]  /*74a0*/  SHF.L.W.U32 R0, R3, R18, RZ ;  /* 0x0000001203007219 */ /* 0x000fe40000000eff */
[----:B------:R-:W-:Y:S02]  /*74b0*/  SHF.R.S32.HI R3, RZ, 0x1f, R18 ;  /* 0x0000001fff037819 */ /* 0x000fe40000011412 */
[----:B------:R-:W-:-:S02]  /*74c0*/  LOP3.LUT R0, RZ, R0, RZ, 0x33, !PT ;  /* 0x00000000ff007212 */ /* 0x000fc400078e33ff */
[----:B------:R-:W-:Y:S02]  /*74d0*/  LEA.HI R3, R3, R18, RZ, 0x5 ;  /* 0x0000001203037211 */ /* 0x000fe400078f28ff */
[----:B------:R-:W3:Y:S02]  /*74e0*/  REDUX UR5, R0 ;  /* 0x00000000000573c4 */ /* 0x000ee40000000000 */
[----:B------:R-:W-:-:S05]  /*74f0*/  SHF.R.S32.HI R3, RZ, 0x5, R3 ;  /* 0x00000005ff037819 */ /* 0x000fca0000011403 */
[----:B-1----:R-:W-:Y:S01]  /*7500*/  IMAD.WIDE R8, R3, 0x4, R8 ;  /* 0x0000000403087825 */ /* 0x002fe200078e0208 */
[----:B0-----:R-:W-:-:S03]  /*7510*/  ISETP.EQ.U32.AND P1, PT, R10, UR4, PT ;  /* 0x000000040a007c0c */ /* 0x001fc6000bf22070 */
[----:B---3--:R-:W-:-:S10]  /*7520*/  IMAD.U32 R3, RZ, RZ, UR5 ;  /* 0x00000005ff037e24 */ /* 0x008fd4000f8e00ff */
[----:B------:R2:W5:Y:S01]  /*7530*/  @P1 ATOMG.E.AND.STRONG.GPU PT, RZ, desc[UR36][R8.64], R3 ;  /* 0x8000000308ff19a8 */ /* 0x000562000a9ef124 */
[----:B------:R-:W-:Y:S05]  /*7540*/  BRA `(.L_x_166) ;  /* 0x0000000400bc7947 */ /* 0x000fea0003800000 */
.L_x_165:
[----:B------:R0:W-:Y:S01]  /*7550*/  STG.E desc[UR36][R6.64], R0 ;  /* 0x0000000006007986 */ /* 0x0001e2000c101924 */
[----:B------:R-:W-:Y:S01]  /*7560*/  ISETP.GE.U32.AND P1, PT, R0, 0x10, PT ;  /* 0x000000100000780c */ /* 0x000fe20003f26070 */
[----:B------:R-:W-:-:S12]  /*7570*/  HFMA2 R3, -RZ, RZ, 0, 0 ;  /* 0x00000000ff037431 */ /* 0x000fd800000001ff */
[----:B0-----:R-:W-:Y:S05]  /*7580*/  @!P1 BRA `(.L_x_167) ;  /* 0x0000000000b49947 */ /* 0x001fea0003800000 */
[----:B------:R-:W-:Y:S01]  /*7590*/  BSSY.RECONVERGENT B1, `(.L_x_168) ;  /* 0x000002b000017945 */ /* 0x000fe20003800200 */
[----:B------:R-:W-:-:S07]  /*75a0*/  IMAD.MOV.U32 R3, RZ, RZ, RZ ;  /* 0x000000ffff037224 */ /* 0x000fce00078e00ff */
.L_x_169:
[----:B------:R-:W0:Y:S08]  /*75b0*/  LDC.64 R6, c[0x0][0x3b8] ;  /* 0x0000ee00ff067b82 */ /* 0x000e300000000a00 */
[----:B--2---:R-:W1:Y:S01]  /*75c0*/  LDC.64 R8, c[0x0][0x3a0] ;  /* 0x0000e800ff087b82 */ /* 0x004e620000000a00 */
[----:B0-----:R-:W-:-:S05]  /*75d0*/  IMAD.WIDE.U32 R6, R3, 0x4, R6 ;  /* 0x0000000403067825 */ /* 0x001fca00078e0006 */
[----:B------:R-:W2:Y:S01]  /*75e0*/  LDG.E R11, desc[UR36][R6.64] ;  /* 0x00000024060b7981 */ /* 0x000ea2000c1e1900 */
[----:B------:R-:W-:-:S04]  /*75f0*/  IMAD R13, R18, 0x186a0, R3 ;  /* 0x000186a0120d7824 */ /* 0x000fc800078e0203 */
[----:B-1----:R-:W-:-:S05]  /*7600*/  IMAD.WIDE R8, R13, 0x4, R8 ;  /* 0x000000040d087825 */ /* 0x002fca00078e0208 */
[----:B--2---:R0:W-:Y:S04]  /*7610*/  STG.E desc[UR36][R8.64], R11 ;  /* 0x0000000b08007986 */ /* 0x0041e8000c101924 */
[----:B------:R-:W2:Y:S04]  /*7620*/  LDG.E R13, desc[UR36][R6.64+0x4] ;  /* 0x00000424060d7981 */ /* 0x000ea8000c1e1900 */
[----:B--2---:R1:W-:Y:S04]  /*7630*/  STG.E desc[UR36][R8.64+0x4], R13 ;  /* 0x0000040d08007986 */ /* 0x0043e8000c101924 */
[----:B------:R-:W2:Y:S04]  /*7640*/  LDG.E R15, desc[UR36][R6.64+0x8] ;  /* 0x00000824060f7981 */ /* 0x000ea8000c1e1900 */
[----:B--2---:R2:W-:Y:S04]  /*7650*/  STG.E desc[UR36][R8.64+0x8], R15 ;  /* 0x0000080f08007986 */ /* 0x0045e8000c101924 */
[----:B------:R-:W3:Y:S04]  /*7660*/  LDG.E R17, desc[UR36][R6.64+0xc] ;  /* 0x00000c2406117981 */ /* 0x000ee8000c1e1900 */
[----:B---3--:R3:W-:Y:S04]  /*7670*/  STG.E desc[UR36][R8.64+0xc], R17 ;  /* 0x00000c1108007986 */ /* 0x0087e8000c101924 */
[----:B------:R-:W4:Y:S04]  /*7680*/  LDG.E R21, desc[UR36][R6.64+0x10] ;  /* 0x0000102406157981 */ /* 0x000f28000c1e1900 */
[----:B----4-:R4:W-:Y:S04]  /*7690*/  STG.E desc[UR36][R8.64+0x10], R21 ;  /* 0x0000101508007986 */ /* 0x0109e8000c101924 */
[----:B------:R-:W2:Y:S04]  /*76a0*/  LDG.E R29, desc[UR36][R6.64+0x14] ;  /* 0x00001424061d7981 */ /* 0x000ea8000c1e1900 */
[----:B--2---:R2:W-:Y:S04]  /*76b0*/  STG.E desc[UR36][R8.64+0x14], R29 ;  /* 0x0000141d08007986 */ /* 0x0045e8000c101924 */
[----:B0-----:R-:W3:Y:S04]  /*76c0*/  LDG.E R11, desc[UR36][R6.64+0x18] ;  /* 0x00001824060b7981 */ /* 0x001ee8000c1e1900 */
[----:B---3--:R0:W-:Y:S04]  /*76d0*/  STG.E desc[UR36][R8.64+0x18], R11 ;  /* 0x0000180b08007986 */ /* 0x0081e8000c101924 */
[----:B-1----:R-:W3:Y:S04]  /*76e0*/  LDG.E R13, desc[UR36][R6.64+0x1c] ;  /* 0x00001c24060d7981 */ /* 0x002ee8000c1e1900 */
[----:B---3--:R1:W-:Y:S04]  /*76f0*/  STG.E desc[UR36][R8.64+0x1c], R13 ;  /* 0x00001c0d08007986 */ /* 0x0083e8000c101924 */
[----:B------:R-:W3:Y:S04]  /*7700*/  LDG.E R15, desc[UR36][R6.64+0x20] ;  /* 0x00002024060f7981 */ /* 0x000ee8000c1e1900 */
[----:B---3--:R3:W-:Y:S04]  /*7710*/  STG.E desc[UR36][R8.64+0x20], R15 ;  /* 0x0000200f08007986 */ /* 0x0087e8000c101924 */
[----:B------:R-:W4:Y:S04]  /*7720*/  LDG.E R17, desc[UR36][R6.64+0x24] ;  /* 0x0000242406117981 */ /* 0x000f28000c1e1900 */
[----:B----4-:R4:W-:Y:S04]  /*7730*/  STG.E desc[UR36][R8.64+0x24], R17 ;  /* 0x0000241108007986 */ /* 0x0109e8000c101924 */
[----:B------:R-:W2:Y:S04]  /*7740*/  LDG.E R21, desc[UR36][R6.64+0x28] ;  /* 0x0000282406157981 */ /* 0x000ea8000c1e1900 */
[----:B--2---:R2:W-:Y:S04]  /*7750*/  STG.E desc[UR36][R8.64+0x28], R21 ;  /* 0x0000281508007986 */ /* 0x0045e8000c101924 */
[----:B------:R-:W3:Y:S04]  /*7760*/  LDG.E R29, desc[UR36][R6.64+0x2c] ;  /* 0x00002c24061d7981 */ /* 0x000ee8000c1e1900 */
[----:B---3--:R2:W-:Y:S04]  /*7770*/  STG.E desc[UR36][R8.64+0x2c], R29 ;  /* 0x00002c1d08007986 */ /* 0x0085e8000c101924 */
[----:B0-----:R-:W3:Y:S04]  /*7780*/  LDG.E R11, desc[UR36][R6.64+0x30] ;  /* 0x00003024060b7981 */ /* 0x001ee8000c1e1900 */
[----:B---3--:R2:W-:Y:S04]  /*7790*/  STG.E desc[UR36][R8.64+0x30], R11 ;  /* 0x0000300b08007986 */ /* 0x0085e8000c101924 */
[----:B-1----:R-:W3:Y:S04]  /*77a0*/  LDG.E R13, desc[UR36][R6.64+0x34] ;  /* 0x00003424060d7981 */ /* 0x002ee8000c1e1900 */
[----:B---3--:R2:W-:Y:S04]  /*77b0*/  STG.E desc[UR36][R8.64+0x34], R13 ;  /* 0x0000340d08007986 */ /* 0x0085e8000c101924 */
[----:B------:R-:W3:Y:S04]  /*77c0*/  LDG.E R15, desc[UR36][R6.64+0x38] ;  /* 0x00003824060f7981 */ /* 0x000ee8000c1e1900 */
[----:B---3--:R2:W-:Y:S04]  /*77d0*/  STG.E desc[UR36][R8.64+0x38], R15 ;  /* 0x0000380f08007986 */ /* 0x0085e8000c101924 */
[----:B----4-:R-:W3:Y:S01]  /*77e0*/  LDG.E R17, desc[UR36][R6.64+0x3c] ;  /* 0x00003c2406117981 */ /* 0x010ee2000c1e1900 */
[----:B------:R-:W-:Y:S01]  /*77f0*/  VIADD R3, R3, 0x10 ;  /* 0x0000001003037836 */ /* 0x000fe20000000000 */
[----:B------:R-:W-:-:S04]  /*7800*/  LOP3.LUT R10, R0, 0x7ffffff0, RZ, 0xc0, !PT ;  /* 0x7ffffff0000a7812 */ /* 0x000fc800078ec0ff */
[----:B------:R-:W-:Y:S01]  /*7810*/  ISETP.NE.AND P1, PT, R3, R10, PT ;  /* 0x0000000a0300720c */ /* 0x000fe20003f25270 */
[----:B---3--:R2:W-:-:S12]  /*7820*/  STG.E desc[UR36][R8.64+0x3c], R17 ;  /* 0x00003c1108007986 */ /* 0x0085d8000c101924 */
[----:B------:R-:W-:Y:S05]  /*7830*/  @P1 BRA `(.L_x_169) ;  /* 0xfffffffc005c1947 */ /* 0x000fea000383ffff */
[----:B------:R-:W-:Y:S05]  /*7840*/  BSYNC.RECONVERGENT B1 ;  /* 0x0000000000017941 */ /* 0x000fea0003800200 */
.L_x_168:
[----:B------:R-:W-:-:S07]  /*7850*/  MOV R3, R10 ;  /* 0x0000000a00037202 */ /* 0x000fce0000000f00 */
.L_x_167:
[----:B------:R-:W-:-:S13]  /*7860*/  LOP3.LUT P1, R6, R0, 0xf, RZ, 0xc0, !PT ;  /* 0x0000000f00067812 */ /* 0x000fda000782c0ff */
[----:B------:R-:W-:Y:S05]  /*7870*/  @!P1 BRA `(.L_x_166) ;  /* 0x0000000000f09947 */ /* 0x000fea0003800000 */
[----:B------:R-:W-:Y:S02]  /*7880*/  ISETP.GE.U32.AND P1, PT, R6, 0x8, PT ;  /* 0x000000080600780c */ /* 0x000fe40003f26070 */
[----:B------:R-:W-:-:S11]  /*7890*/  LOP3.LUT P2, R10, R0, 0x7, RZ, 0xc0, !PT ;  /* 0x00000007000a7812 */ /* 0x000fd6000784c0ff */
[----:B------:R-:W-:Y:S05]  /*78a0*/  @!P1 BRA `(.L_x_170) ;  /* 0x0000000000589947 */ /* 0x000fea0003800000 */
        /* <DEDUP_REMOVED lines=17> */
[----:B0-----:R-:W2:Y:S04]  /*79c0*/  LDG.E R11, desc[UR36][R6.64+0x18] ;  /* 0x00001824060b7981 */ /* 0x001ea8000c1e1900 */
[----:B--2---:R3:W-:Y:S04]  /*79d0*/  STG.E desc[UR36][R8.64+0x18], R11 ;  /* 0x0000180b08007986 */ /* 0x0047e8000c101924 */
[----:B-1----:R-:W2:Y:S01]  /*79e0*/  LDG.E R13, desc[UR36][R6.64+0x1c] ;  /* 0x00001c24060d7981 */ /* 0x002ea2000c1e1900 */
[----:B------:R-:W-:-:S03]  /*79f0*/  VIADD R3, R3, 0x8 ;  /* 0x0000000803037836 */ /* 0x000fc60000000000 */
[----:B--2---:R3:W-:Y:S04]  /*7a00*/  STG.E desc[UR36][R8.64+0x1c], R13 ;  /* 0x00001c0d08007986 */ /* 0x0047e8000c101924 */
.L_x_170:
[----:B------:R-:W-:Y:S05]  /*7a10*/  @!P2 BRA `(.L_x_166) ;  /* 0x000000000088a947 */ /* 0x000fea0003800000 */
[----:B------:R-:W-:Y:S02]  /*7a20*/  ISETP.GE.U32.AND P1, PT, R10, 0x4, PT ;  /* 0x000000040a00780c */ /* 0x000fe40003f26070 */
[----:B------:R-:W-:-:S04]  /*7a30*/  LOP3.LUT R0, R0, 0x3, RZ, 0xc0, !PT ;  /* 0x0000000300007812 */ /* 0x000fc800078ec0ff */
[----:B------:R-:W-:-:S07]  /*7a40*/  ISETP.NE.AND P2, PT, R0, RZ, PT ;  /* 0x000000ff0000720c */ /* 0x000fce0003f45270 */
[----:B------:R-:W-:Y:S06]  /*7a50*/  @!P1 BRA `(.L_x_171) ;  /* 0x0000000000389947 */ /* 0x000fec0003800000 */
[----:B------:R-:W0:Y:S08]  /*7a60*/  LDC.64 R6, c[0x0][0x3b8] ;  /* 0x0000ee00ff067b82 */ /* 0x000e300000000a00 */
[----:B--23--:R-:W1:Y:S01]  /*7a70*/  LDC.64 R8, c[0x0][0x3a0] ;  /* 0x0000e800ff087b82 */ /* 0x00ce620000000a00 */
        /* <DEDUP_REMOVED lines=9> */
[----:B------:R-:W2:Y:S01]  /*7b10*/  LDG.E R17, desc[UR36][R6.64+0xc] ;  /* 0x00000c2406117981 */ /* 0x000ea2000c1e1900 */
[----:B------:R-:W-:-:S03]  /*7b20*/  VIADD R3, R3, 0x4 ;  /* 0x0000000403037836 */ /* 0x000fc60000000000 */
[----:B--2---:R0:W-:Y:S04]  /*7b30*/  STG.E desc[UR36][R8.64+0xc], R17 ;  /* 0x00000c1108007986 */ /* 0x0041e8000c101924 */
.L_x_171:
[----:B------:R-:W-:Y:S05]  /*7b40*/  @!P2 BRA `(.L_x_166) ;  /* 0x00000000003ca947 */ /* 0x000fea0003800000 */
[----:B------:R-:W1:Y:S08]  /*7b50*/  LDC.64 R6, c[0x0][0x3b8] ;  /* 0x0000ee00ff067b82 */ /* 0x000e700000000a00 */
[----:B0-23--:R-:W0:Y:S01]  /*7b60*/  LDC.64 R8, c[0x0][0x3a0] ;  /* 0x0000e800ff087b82 */ /* 0x00de220000000a00 */
[----:B-1----:R-:W-:-:S05]  /*7b70*/  IMAD.WIDE.U32 R6, R3, 0x4, R6 ;  /* 0x0000000403067825 */ /* 0x002fca00078e0006 */
[----:B------:R-:W2:Y:S01]  /*7b80*/  LDG.E R11, desc[UR36][R6.64] ;  /* 0x00000024060b7981 */ /* 0x000ea2000c1e1900 */
[----:B------:R-:W-:Y:S01]  /*7b90*/  IMAD R3, R18, 0x186a0, R3 ;  /* 0x000186a012037824 */ /* 0x000fe200078e0203 */
[----:B------:R-:W-:-:S03]  /*7ba0*/  ISETP.NE.AND P1, PT, R0, 0x1, PT ;  /* 0x000000010000780c */ /* 0x000fc60003f25270 */
[----:B0-----:R-:W-:-:S05]  /*7bb0*/  IMAD.WIDE R8, R3, 0x4, R8 ;  /* 0x0000000403087825 */ /* 0x001fca00078e0208 */
[----:B--2---:R1:W-:Y:S05]  /*7bc0*/  STG.E desc[UR36][R8.64], R11 ;  /* 0x0000000b08007986 */ /* 0x0043ea000c101924 */
[----:B------:R-:W-:Y:S05]  /*7bd0*/  @!P1 BRA `(.L_x_166) ;  /* 0x0000000000189947 */ /* 0x000fea0003800000 */
[----:B------:R-:W2:Y:S01]  /*7be0*/  LDG.E R3, desc[UR36][R6.64+0x4] ;  /* 0x0000042406037981 */ /* 0x000ea2000c1e1900 */
[----:B------:R-:W-:-:S03]  /*7bf0*/  ISETP.NE.AND P1, PT, R0, 0x2, PT ;  /* 0x000000020000780c */ /* 0x000fc60003f25270 */
[----:B--2---:R4:W-:Y:S10]  /*7c00*/  STG.E desc[UR36][R8.64+0x4], R3 ;  /* 0x0000040308007986 */ /* 0x0049f4000c101924 */
[----:B------:R-:W-:Y:S05]  /*7c10*/  @!P1 BRA `(.L_x_166) ;  /* 0x0000000000089947 */ /* 0x000fea0003800000 */
[----:B------:R-:W2:Y:S04]  /*7c20*/  LDG.E R7, desc[UR36][R6.64+0x8] ;  /* 0x0000082406077981 */ /* 0x000ea8000c1e1900 */
[----:B--2---:R0:W-:Y:S02]  /*7c30*/  STG.E desc[UR36][R8.64+0x8], R7 ;  /* 0x0000080708007986 */ /* 0x0041e4000c101924 */
.L_x_166:
[----:B------:R0:W-:Y:S02]  /*7c40*/  STG.E desc[UR36][R4.64], RZ ;  /* 0x000000ff04007986 */ /* 0x0001e4000c101924 */
.L_x_164:
[----:B------:R-:W-:Y:S05]  /*7c50*/  BSYNC.RECONVERGENT B0 ;  /* 0x0000000000007941 */ /* 0x000fea0003800200 */
.L_x_163:
[----:B------:R-:W-:Y:S01]  /*7c60*/  @!PT LDS RZ, [RZ] ;  /* 0x00000000fffff984 */ /* 0x000fe20000000800 */
[----:B------:R-:W-:Y:S01]  /*7c70*/  @!PT LDS RZ, [RZ] ;  /* 0x00000000fffff984 */ /* 0x000fe20000000800 */
[----:B------:R-:W-:Y:S01]  /*7c80*/  @!PT LDS RZ, [RZ] ;  /* 0x00000000fffff984 */ /* 0x000fe20000000800 */
[----:B------:R-:W-:Y:S01]  /*7c90*/  @!PT LDS RZ, [RZ] ;  /* 0x00000000fffff984 */ /* 0x000fe20000000800 */
[----:B------:R-:W-:-:S00]  /*7ca0*/  MEMBAR.ALL.CTA ;  /* 0x0000000000007992 */ /* 0x000fc00000008000 */
[----:B------:R-:W-:Y:S06]  /*7cb0*/  MEMBAR.SC.GPU ;  /* 0x0000000000007992 */ /* 0x000fec0000002000 */
[----:B------:R-:W-:-:S00]  /*7cc0*/  ERRBAR ;  /* 0x00000000000079ab */ /* 0x000fc00000000000 */
[----:B------:R-:W-:Y:S06]  /*7cd0*/  CGAERRBAR ;  /* 0x00000000000075ab */ /* 0x000fec0000000000 */
[----:B------:R-:W-:Y:S01]  /*7ce0*/  CCTL.IVALL ;  /* 0x00000000ff00798f */ /* 0x000fe20002000000 */
[----:B------:R-:W-:-:S03]  /*7cf0*/  UMOV UR4, 0xffffffff ;  /* 0xffffffff00047882 */ /* 0x000fc60000000000 */
[----:B------:R-:W-:Y:S05]  /*7d00*/  BRA.DIV UR4, `(.L_x_172) ;  /* 0x0000000604907947 */ /* 0x000fea000b800000 */
[----:B------:R-:W-:Y:S06]  /*7d10*/  BAR.SYNC.DEFER_BLOCKING 0x0 ;  /* 0x0000000000007b1d */ /* 0x000fec0000010000 */
.L_x_195:
[----:B------:R-:W-:Y:S04]  /*7d20*/  BSSY B0, `(.L_x_173) ;  /* 0x000001c000007945 */ /* 0x000fe80003800000 */
[----:B------:R-:W-:Y:S05]  /*7d30*/  @P0 BRA `(.L_x_174) ;  /* 0x0000000000680947 */ /* 0x000fea0003800000 */
[----:B--2-4-:R-:W2:Y:S01]  /*7d40*/  S2R R3, SR_LANEID ;  /* 0x0000000000037919 */ /* 0x014ea20000000000 */
[----:B------:R-:W-:Y:S02]  /*7d50*/  VOTEU.ANY UR4, UPT, PT ;  /* 0x0000000000047886 */ /* 0x000fe400038e0100 */
[----:B0-----:R-:W2:Y:S01]  /*7d60*/  FLO.U32 R4, UR4 ;  /* 0x0000000400047d00 */ /* 0x001ea200080e0000 */
[----:B------:R-:W-:Y:S01]  /*7d70*/  UPOPC UR5, UR4 ;  /* 0x00000004000572bf */ /* 0x000fe20008000000 */
[----:B--2---:R-:W-:-:S05]  /*7d80*/  ISETP.EQ.U32.AND P0, PT, R4, R3, PT ;  /* 0x000000030400720c */ /* 0x004fca0003f02070 */
        /* <DEDUP_REMOVED lines=15> */
.L_x_175:
[----:B------:R-:W2:Y:S04]  /*7e80*/  LD.E.STRONG.GPU R3, desc[UR36][R42.64+0x4] ;  /* 0x000004242a037980 */ /* 0x000ea8000c10f900 */
[----:B--2---:R-:W-:Y:S01]  /*7e90*/  CCTL.IVALL ;  /* 0x00000000ff00798f */ /* 0x004fe20002000000 */
[----:B------:R-:W-:Y:S05]  /*7ea0*/  YIELD ;  /* 0x0000000000007946 */ /* 0x000fea0003800000 */
[----:B------:R-:W-:-:S04]  /*7eb0*/  LOP3.LUT R3, R3, R0, RZ, 0x3c, !PT ;  /* 0x0000000003037212 */ /* 0x000fc800078e3cff */
[----:B------:R-:W-:-:S13]  /*7ec0*/  ISETP.GT.AND P0, PT, R3, -0x1, PT ;  /* 0xffffffff0300780c */ /* 0x000fda0003f04270 */
[----:B------:R-:W-:Y:S05]  /*7ed0*/  @P0 BRA `(.L_x_175) ;  /* 0xfffffffc00e80947 */ /* 0x000fea000383ffff */
.L_x_174:
[----:B------:R-:W-:Y:S05]  /*7ee0*/  BSYNC B0 ;  /* 0x0000000000007941 */ /* 0x000fea0003800000 */
.L_x_173:
[----:B------:R-:W-:-:S03]  /*7ef0*/  UMOV UR4, 0xffffffff ;  /* 0xffffffff00047882 */ /* 0x000fc60000000000 */
[----:B------:R-:W-:Y:S05]  /*7f00*/  BRA.DIV UR4, `(.L_x_176) ;  /* 0x0000000604407947 */ /* 0x000fea000b800000 */
[----:B------:R-:W-:Y:S06]  /*7f10*/  BAR.SYNC.DEFER_BLOCKING 0x0 ;  /* 0x0000000000007b1d */ /* 0x000fec0000010000 */
.L_x_198:
[----:B0-----:R-:W0:Y:S02]  /*7f20*/  LDC.64 R4, c[0x4][0x10] ;  /* 0x01000400ff047b82 */ /* 0x001e240000000a00 */
[----:B0-----:R-:W2:Y:S02]  /*7f30*/  LDG.E.U8 R4, desc[UR36][R4.64] ;  /* 0x0000002404047981 */ /* 0x001ea4000c1e1100 */
[----:B--2---:R-:W-:-:S13]  /*7f40*/  ISETP.NE.AND P0, PT, R4, RZ, PT ;  /* 0x000000ff0400720c */ /* 0x004fda0003f05270 */
[----:B------:R-:W-:Y:S05]  /*7f50*/  @!P0 BRA `(.L_x_177) ;  /* 0xffffff8400cc8947 */ /* 0x000fea000383ffff */
[----:B------:R-:W-:Y:S05]  /*7f60*/  EXIT ;  /* 0x000000000000794d */ /* 0x000fea0003800000 */
.L_x_157:
[----:B------:R-:W-:Y:S05]  /*7f70*/  BPT.TRAP 0x1 ;  /* 0x000000040000795c */ /* 0x000fea0000300000 */
.L_x_11:
[----:B------:R-:W-:Y:S05]  /*7f80*/  BPT.TRAP 0x1 ;  /* 0x000000040000795c */ /* 0x000fea0000300000 */
.L_x_4:
[----:B------:R-:W-:Y:S01]  /*7f90*/  HFMA2 R14, -RZ, RZ, 0, 0 ;  /* 0x00000000ff0e7431 */ /* 0x000fe200000001ff */
[----:B------:R-:W-:Y:S01]  /*7fa0*/  BSSY B0, `(.L_x_178) ;  /* 0x0000009000007945 */ /* 0x000fe20003800000 */
[----:B------:R-:W-:Y:S02]  /*7fb0*/  IMAD.MOV.U32 R13, RZ, RZ, 0x0 ;  /* 0x00000000ff0d7424 */ /* 0x000fe400078e00ff */
[----:B012345:R-:W-:-:S07]  /*7fc0*/  IMAD.MOV.U32 R15, RZ, RZ, -0x1 ;  /* 0xffffffffff0f7424 */ /* 0x03ffce00078e00ff */
[----:B------:R-:W-:Y:S05]  /*7fd0*/  WARPSYNC.COLLECTIVE.ALL `(.L_x_179) ;  /* 0x0000000000147948 */ /* 0x000fea0003c00000 */
[----:B------:R-:W-:-:S04]  /*7fe0*/  SHF.L.U32 R13, R13, 0x10, RZ ;  /* 0x000000100d0d7819 */ /* 0x000fc800000006ff */
[----:B------:R-:W-:-:S05]  /*7ff0*/  LOP3.LUT R13, R13, 0xf, R14, 0xf8, !PT ;  /* 0x0000000f0d0d7812 */ /* 0x000fca00078ef80e */
[----:B------:R0:W-:Y:S02]  /*8000*/  BAR.SYNC.DEFER_BLOCKING R13, R13 ;  /* 0x0000000d0000731d */ /* 0x0001e40000010000 */
[----:B0-----:R-:W-:-:S04]  /*8010*/  SHF.R.U32 R13, R13, 0x10, RZ ;  /* 0x000000100d0d7819 */ /* 0x001fc800000016ff */
[----:B------:R-:W-:Y:S05]  /*8020*/  ENDCOLLECTIVE ;  /* 0x000000000000791b */ /* 0x000fea0003800000 */
.L_x_179:
[----:B------:R-:W-:Y:S05]  /*8030*/  BSYNC B0 ;  /* 0x0000000000007941 */ /* 0x000fea0003800000 */
.L_x_178:
[----:B------:R-:W-:Y:S05]  /*8040*/  BRA `(.L_x_180) ;  /* 0xffffff8400287947 */ /* 0x000fea000383ffff */
.L_x_12:
[----:B------:R-:W-:Y:S01]  /*8050*/  BSSY B0, `(.L_x_181) ;  /* 0x000000a000007945 */ /* 0x000fe20003800000 */
[----:B------:R-:W-:Y:S01]  /*8060*/  MOV R14, 0x0 ;  /* 0x00000000000e7802 */ /* 0x000fe20000000f00 */
[----:B------:R-:W-:Y:S02]  /*8070*/  IMAD.MOV.U32 R13, RZ, RZ, 0x0 ;  /* 0x00000000ff0d7424 */ /* 0x000fe400078e00ff */
[----:B------:R-:W-:-:S07]  /*8080*/  IMAD.MOV.U32 R15, RZ, RZ, -0x1 ;  /* 0xffffffffff0f7424 */ /* 0x000fce00078e00ff */
[----:B0-----:R-:W-:Y:S05]  /*8090*/  WARPSYNC.COLLECTIVE.ALL `(.L_x_182) ;  /* 0x0000000000147948 */ /* 0x001fea0003c00000 */
[----:B------:R-:W-:-:S04]  /*80a0*/  SHF.L.U32 R13, R13, 0x10, RZ ;  /* 0x000000100d0d7819 */ /* 0x000fc800000006ff */
[----:B------:R-:W-:-:S05]  /*80b0*/  LOP3.LUT R13, R13, 0xf, R14, 0xf8, !PT ;  /* 0x0000000f0d0d7812 */ /* 0x000fca00078ef80e */
[----:B------:R1:W-:Y:S02]  /*80c0*/  BAR.SYNC.DEFER_BLOCKING R13, R13 ;  /* 0x0000000d0000731d */ /* 0x0003e40000010000 */
[----:B-1----:R-:W-:-:S04]  /*80d0*/  SHF.R.U32 R13, R13, 0x10, RZ ;  /* 0x000000100d0d7819 */ /* 0x002fc800000016ff */
[----:B0-----:R-:W-:Y:S05]  /*80e0*/  ENDCOLLECTIVE ;  /* 0x000000000000791b */ /* 0x001fea0003800000 */
.L_x_182:
[----:B------:R-:W-:Y:S05]  /*80f0*/  BSYNC B0 ;  /* 0x0000000000007941 */ /* 0x000fea0003800000 */
.L_x_181:
[----:B------:R-:W-:Y:S05]  /*8100*/  BRA `(.L_x_183) ;  /* 0xffffff8800087947 */ /* 0x000fea000383ffff */
.L_x_16:
[----:B------:R-:W-:Y:S01]  /*8110*/  HFMA2 R14, -RZ, RZ, 0, 0 ;  /* 0x00000000ff0e7431 */ /* 0x000fe200000001ff */
[----:B------:R-:W-:Y:S01]  /*8120*/  BSSY B0, `(.L_x_184) ;  /* 0x0000009000007945 */ /* 0x000fe20003800000 */
        /* <DEDUP_REMOVED lines=8> */
.L_x_185:
[----:B------:R-:W-:Y:S05]  /*81b0*/  BSYNC B0 ;  /* 0x0000000000007941 */ /* 0x000fea0003800000 */
.L_x_184:
[----:B------:R-:W-:Y:S05]  /*81c0*/  BRA `(.L_x_186) ;  /* 0xffffff8800587947 */ /* 0x000fea000383ffff */
.L_x_158:
[----:B------:R-:W-:Y:S01]  /*81d0*/  BSSY B0, `(.L_x_187) ;  /* 0x000000a000007945 */ /* 0x000fe20003800000 */
[----:B------:R-:W-:Y:S01]  /*81e0*/  MOV R14, 0x0 ;  /* 0x00000000000e7802 */ /* 0x000fe20000000f00 */
[----:B------:R-:W-:Y:S02]  /*81f0*/  IMAD.MOV.U32 R13, RZ, RZ, 0x0 ;  /* 0x00000000ff0d7424 */ /* 0x000fe400078e00ff */
[----:B------:R-:W-:-:S07]  /*8200*/  IMAD.MOV.U32 R15, RZ, RZ, -0x1 ;  /* 0xffffffffff0f7424 */ /* 0x000fce00078e00ff */
[----:B012345:R-:W-:Y:S05]  /*8210*/  WARPSYNC.COLLECTIVE.ALL `(.L_x_188) ;  /* 0x0000000000147948 */ /* 0x03ffea0003c00000 */
[----:B------:R-:W-:-:S04]  /*8220*/  SHF.L.U32 R13, R13, 0x10, RZ ;  /* 0x000000100d0d7819 */ /* 0x000fc800000006ff */
[----:B------:R-:W-:-:S05]  /*8230*/  LOP3.LUT R13, R13, 0xf, R14, 0xf8, !PT ;  /* 0x0000000f0d0d7812 */ /* 0x000fca00078ef80e */
[----:B------:R0:W-:Y:S02]  /*8240*/  BAR.SYNC.DEFER_BLOCKING R13, R13 ;  /* 0x0000000d0000731d */ /* 0x0001e40000010000 */
[----:B0-----:R-:W-:-:S04]  /*8250*/  SHF.R.U32 R13, R13, 0x10, RZ ;  /* 0x000000100d0d7819 */ /* 0x001fc800000016ff */
[----:B-12345:R-:W-:Y:S05]  /*8260*/  ENDCOLLECTIVE ;  /* 0x000000000000791b */ /* 0x03efea0003800000 */
.L_x_188:
[----:B------:R-:W-:Y:S05]  /*8270*/  BSYNC B0 ;  /* 0x0000000000007941 */ /* 0x000fea0003800000 */
.L_x_187:
[----:B------:R-:W-:Y:S05]  /*8280*/  BRA `(.L_x_189) ;  /* 0xffffffec00b87947 */ /* 0x000fea000383ffff */
.L_x_162:
[----:B------:R-:W-:Y:S01]  /*8290*/  HFMA2 R14, -RZ, RZ, 0, 0 ;  /* 0x00000000ff0e7431 */ /* 0x000fe200000001ff */
[----:B------:R-:W-:Y:S01]  /*82a0*/  BSSY B0, `(.L_x_190) ;  /* 0x0000009000007945 */ /* 0x000fe20003800000 */
        /* <DEDUP_REMOVED lines=8> */
.L_x_191:
[----:B------:R-:W-:Y:S05]  /*8330*/  BSYNC B0 ;  /* 0x0000000000007941 */ /* 0x000fea0003800000 */
.L_x_190:
[----:B------:R-:W-:Y:S05]  /*8340*/  BRA `(.L_x_192) ;  /* 0xfffffff000087947 */ /* 0x000fea000383ffff */
.L_x_172:
[----:B------:R-:W-:Y:S01]  /*8350*/  BSSY B0, `(.L_x_193) ;  /* 0x000000a000007945 */ /* 0x000fe20003800000 */
[----:B------:R-:W-:Y:S01]  /*8360*/  MOV R14, 0x0 ;  /* 0x00000000000e7802 */ /* 0x000fe20000000f00 */
[----:B0-23--:R-:W-:Y:S02]  /*8370*/  IMAD.MOV.U32 R13, RZ, RZ, 0x0 ;  /* 0x00000000ff0d7424 */ /* 0x00dfe400078e00ff */
[----:B------:R-:W-:-:S07]  /*8380*/  IMAD.MOV.U32 R15, RZ, RZ, -0x1 ;  /* 0xffffffffff0f7424 */ /* 0x000fce00078e00ff */
[----:B-1--45:R-:W-:Y:S05]  /*8390*/  WARPSYNC.COLLECTIVE.ALL `(.L_x_194) ;  /* 0x0000000000147948 */ /* 0x032fea0003c00000 */
[----:B------:R-:W-:-:S04]  /*83a0*/  SHF.L.U32 R13, R13, 0x10, RZ ;  /* 0x000000100d0d7819 */ /* 0x000fc800000006ff */
[----:B------:R-:W-:-:S05]  /*83b0*/  LOP3.LUT R13, R13, 0xf, R14, 0xf8, !PT ;  /* 0x0000000f0d0d7812 */ /* 0x000fca00078ef80e */
[----:B------:R0:W-:Y:S02]  /*83c0*/  BAR.SYNC.DEFER_BLOCKING R13, R13 ;  /* 0x0000000d0000731d */ /* 0x0001e40000010000 */
[----:B0-----:R-:W-:-:S04]  /*83d0*/  SHF.R.U32 R13, R13, 0x10, RZ ;  /* 0x000000100d0d7819 */ /* 0x001fc800000016ff */
[----:B-1--45:R-:W-:Y:S05]  /*83e0*/  ENDCOLLECTIVE ;  /* 0x000000000000791b */ /* 0x032fea0003800000 */
.L_x_194:
[----:B------:R-:W-:Y:S05]  /*83f0*/  BSYNC B0 ;  /* 0x0000000000007941 */ /* 0x000fea0003800000 */
.L_x_193:
[----:B------:R-:W-:Y:S05]  /*8400*/  BRA `(.L_x_195) ;  /* 0xfffffff800447947 */ /* 0x000fea000383ffff */
.L_x_176:
[----:B------:R-:W-:Y:S01]  /*8410*/  HFMA2 R14, -RZ, RZ, 0, 0 ;  /* 0x00000000ff0e7431 */ /* 0x000fe200000001ff */
[----:B------:R-:W-:Y:S01]  /*8420*/  BSSY B0, `(.L_x_196) ;  /* 0x0000009000007945 */ /* 0x000fe20003800000 */
        /* <DEDUP_REMOVED lines=8> */
.L_x_197:
[----:B------:R-:W-:Y:S05]  /*84b0*/  BSYNC B0 ;  /* 0x0000000000007941 */ /* 0x000fea0003800000 */
.L_x_196:
[----:B------:R-:W-:Y:S05]  /*84c0*/  BRA `(.L_x_198) ;  /* 0xfffffff800947947 */ /* 0x000fea000383ffff */
        .weak           $__internal_0_$__cuda_sm20_sqrt_rn_f32_slowpath
        .type           $__internal_0_$__cuda_sm20_sqrt_rn_f32_slowpath,@function
        .size           $__internal_0_$__cuda_sm20_sqrt_rn_f32_slowpath,($__internal_1_$__cuda_sm3x_div_rn_noftz_f32_slowpath - $__internal_0_$__cuda_sm20_sqrt_rn_f32_slowpath)
$__internal_0_$__cuda_sm20_sqrt_rn_f32_slowpath:
[----:B------:R-:W-:-:S13]  /*84d0*/  LOP3.LUT P0, RZ, R0, 0x7fffffff, RZ, 0xc0, !PT ;  /* 0x7fffffff00ff7812 */ /* 0x000fda000780c0ff */
[----:B------:R-:W-:Y:S01]  /*84e0*/  @!P0 MOV R5, R0 ;  /* 0x0000000000058202 */ /* 0x000fe20000000f00 */
[----:B------:R-:W-:Y:S06]  /*84f0*/  @!P0 BRA `(.L_x_199) ;  /* 0x0000000000408947 */ /* 0x000fec0003800000 */
[----:B------:R-:W-:-:S13]  /*8500*/  FSETP.GEU.FTZ.AND P0, PT, R0, RZ, PT ;  /* 0x000000ff0000720b */ /* 0x000fda0003f1e000 */
[----:B------:R-:W-:Y:S01]  /*8510*/  @!P0 IMAD.MOV.U32 R5, RZ, RZ, 0x7fffffff ;  /* 0x7fffffffff058424 */ /* 0x000fe200078e00ff */
[----:B------:R-:W-:Y:S06]  /*8520*/  @!P0 BRA `(.L_x_199) ;  /* 0x0000000000348947 */ /* 0x000fec0003800000 */
[----:B------:R-:W-:-:S13]  /*8530*/  FSETP.GTU.FTZ.AND P0, PT, |R0|, +INF , PT ;  /* 0x7f8000000000780b */ /* 0x000fda0003f1c200 */
[----:B------:R-:W-:Y:S01]  /*8540*/  @P0 FADD.FTZ R5, R0, 1 ;  /* 0x3f80000000050421 */ /* 0x000fe20000010000 */
[----:B------:R-:W-:Y:S06]  /*8550*/  @P0 BRA `(.L_x_199) ;  /* 0x0000000000280947 */ /* 0x000fec0003800000 */
[----:B------:R-:W-:-:S13]  /*8560*/  FSETP.NEU.FTZ.AND P0, PT, |R0|, +INF , PT ;  /* 0x7f8000000000780b */ /* 0x000fda0003f1d200 */
[----:B------:R-:W-:-:S04]  /*8570*/  @P0 FFMA R10, R0, 1.84467440737095516160e+19, RZ ;  /* 0x5f800000000a0823 */ /* 0x000fc800000000ff */
[----:B------:R-:W0:Y:S02]  /*8580*/  @P0 MUFU.RSQ R9, R10 ;  /* 0x0000000a00090308 */ /* 0x000e240000001400 */
[----:B0-----:R-:W-:Y:S01]  /*8590*/  @P0 FMUL.FTZ R3, R10, R9 ;  /* 0x000000090a030220 */ /* 0x001fe20000410000 */
[----:B------:R-:W-:-:S03]  /*85a0*/  @P0 FMUL.FTZ R8, R9, 0.5 ;  /* 0x3f00000009080820 */ /* 0x000fc60000410000 */
[----:B------:R-:W-:-:S04]  /*85b0*/  @P0 FADD.FTZ R5, -R3, -RZ ;  /* 0x800000ff03050221 */ /* 0x000fc80000010100 */
[----:B------:R-:W-:Y:S01]  /*85c0*/  @P0 FFMA R12, R3, R5, R10 ;  /* 0x00000005030c0223 */ /* 0x000fe2000000000a */
[----:B------:R-:W-:-:S03]  /*85d0*/  @!P0 IMAD.MOV.U32 R5, RZ, RZ, R0 ;  /* 0x000000ffff058224 */ /* 0x000fc600078e0000 */
[----:B------:R-:W-:-:S04]  /*85e0*/  @P0 FFMA R8, R12, R8, R3 ;  /* 0x000000080c080223 */ /* 0x000fc80000000003 */
[----:B------:R-:W-:-:S07]  /*85f0*/  @P0 FMUL.FTZ R5, R8, 2.3283064365386962891e-10 ;  /* 0x2f80000008050820 */ /* 0x000fce0000410000 */
.L_x_199:
[----:B------:R-:W-:Y:S01]  /*8600*/  MOV R0, R5 ;  /* 0x0000000500007202 */ /* 0x000fe20000000f00 */
[----:B------:R-:W-:-:S04]  /*8610*/  IMAD.MOV.U32 R5, RZ, RZ, 0x0 ;  /* 0x00000000ff057424 */ /* 0x000fc800078e00ff */
[----:B------:R-:W-:Y:S05]  /*8620*/  RET.REL.NODEC R4 `(_Z11aStarKernelPiiiiP4NodeS_S_PjS_S_PbS_S_iS_) ;  /* 0xffffff7804747950 */ /* 0x000fea0003c3ffff */
        .weak           $__internal_1_$__cuda_sm3x_div_rn_noftz_f32_slowpath
        .type           $__internal_1_$__cuda_sm3x_div_rn_noftz_f32_slowpath,@function
        .size           $__internal_1_$__cuda_sm3x_div_rn_noftz_f32_slowpath,(.L_x_214 - $__internal_1_$__cuda_sm3x_div_rn_noftz_f32_slowpath)
$__internal_1_$__cuda_sm3x_div_rn_noftz_f32_slowpath:
[--C-:B------:R-:W-:Y:S01]  /*8630*/  SHF.R.U32.HI R4, RZ, 0x17, R17.reuse ;  /* 0x00000017ff047819 */ /* 0x100fe20000011611 */
[----:B------:R-:W-:Y:S01]  /*8640*/  BSSY.RECONVERGENT B0, `(.L_x_200) ;  /* 0x0000063000007945 */ /* 0x000fe20003800200 */
[----:B------:R-:W-:Y:S01]  /*8650*/  SHF.R.U32.HI R7, RZ, 0x17, R0 ;  /* 0x00000017ff077819 */ /* 0x000fe20000011600 */
[----:B------:R-:W-:Y:S01]  /*8660*/  IMAD.MOV.U32 R5, RZ, RZ, R17 ;  /* 0x000000ffff057224 */ /* 0x000fe200078e0011 */
[----:B------:R-:W-:Y:S02]  /*8670*/  LOP3.LUT R4, R4, 0xff, RZ, 0xc0, !PT ;  /* 0x000000ff04047812 */ /* 0x000fe400078ec0ff */
[----:B------:R-:W-:-:S03]  /*8680*/  LOP3.LUT R7, R7, 0xff, RZ, 0xc0, !PT ;  /* 0x000000ff07077812 */ /* 0x000fc600078ec0ff */
[----:B------:R-:W-:Y:S01]  /*8690*/  VIADD R8, R4, 0xffffffff ;  /* 0xffffffff04087836 */ /* 0x000fe20000000000 */
[----:B------:R-:W-:-:S04]  /*86a0*/  IADD3 R9, PT, PT, R7, -0x1, RZ ;  /* 0xffffffff07097810 */ /* 0x000fc80007ffe0ff */
[----:B------:R-:W-:-:S04]  /*86b0*/  ISETP.GT.U32.AND P0, PT, R8, 0xfd, PT ;  /* 0x000000fd0800780c */ /* 0x000fc80003f04070 */
[----:B------:R-:W-:-:S13]  /*86c0*/  ISETP.GT.U32.OR P0, PT, R9, 0xfd, P0 ;  /* 0x000000fd0900780c */ /* 0x000fda0000704470 */
[----:B------:R-:W-:Y:S01]  /*86d0*/  @!P0 IMAD.MOV.U32 R3, RZ, RZ, RZ ;  /* 0x000000ffff038224 */ /* 0x000fe200078e00ff */
[----:B------:R-:W-:Y:S06]  /*86e0*/  @!P0 BRA `(.L_x_201) ;  /* 0x00000000005c8947 */ /* 0x000fec0003800000 */
[----:B------:R-:W-:Y:S02]  /*86f0*/  FSETP.GTU.FTZ.AND P0, PT, |R0|, +INF , PT ;  /* 0x7f8000000000780b */ /* 0x000fe40003f1c200 */
[----:B------:R-:W-:-:S04]  /*8700*/  FSETP.GTU.FTZ.AND P1, PT, |R17|, +INF , PT ;  /* 0x7f8000001100780b */ /* 0x000fc80003f3c200 */
[----:B------:R-:W-:-:S13]  /*8710*/  PLOP3.LUT P0, PT, P0, P1, PT, 0xf8, 0x8f ;  /* 0x00000000008f781c */ /* 0x000fda0000703f70 */
[----:B------:R-:W-:Y:S05]  /*8720*/  @P0 BRA `(.L_x_202) ;  /* 0x00000004004c0947 */ /* 0x000fea0003800000 */
[----:B------:R-:W-:-:S13]  /*8730*/  LOP3.LUT P0, RZ, R5, 0x7fffffff, R0, 0xc8, !PT ;  /* 0x7fffffff05ff7812 */ /* 0x000fda000780c800 */
[----:B------:R-:W-:Y:S05]  /*8740*/  @!P0 BRA `(.L_x_203) ;  /* 0x00000004003c8947 */ /* 0x000fea0003800000 */
[C---:B------:R-:W-:Y:S02]  /*8750*/  FSETP.NEU.FTZ.AND P1, PT, |R0|.reuse, +INF , PT ;  /* 0x7f8000000000780b */ /* 0x040fe40003f3d200 */
[----:B------:R-:W-:Y:S02]  /*8760*/  FSETP.NEU.FTZ.AND P3, PT, |R17|, +INF , PT ;  /* 0x7f8000001100780b */ /* 0x000fe40003f7d200 */
[----:B------:R-:W-:-:S11]  /*8770*/  FSETP.NEU.FTZ.AND P0, PT, |R0|, +INF , PT ;  /* 0x7f8000000000780b */ /* 0x000fd60003f1d200 */
[----:B------:R-:W-:Y:S05]  /*8780*/  @!P3 BRA !P1, `(.L_x_203) ;  /* 0x00000004002cb947 */ /* 0x000fea0004800000 */
[----:B------:R-:W-:-:S04]  /*8790*/  LOP3.LUT P1, RZ, R0, 0x7fffffff, RZ, 0xc0, !PT ;  /* 0x7fffffff00ff7812 */ /* 0x000fc8000782c0ff */
[----:B------:R-:W-:-:S13]  /*87a0*/  PLOP3.LUT P1, PT, P3, P1, PT, 0x2f, 0xf2 ;  /* 0x0000000000f2781c */ /* 0x000fda0001f22577 */
[----:B------:R-:W-:Y:S05]  /*87b0*/  @P1 BRA `(.L_x_204) ;  /* 0x0000000400181947 */ /* 0x000fea0003800000 */
[----:B------:R-:W-:-:S04]  /*87c0*/  LOP3.LUT P1, RZ, R5, 0x7fffffff, RZ, 0xc0, !PT ;  /* 0x7fffffff05ff7812 */ /* 0x000fc8000782c0ff */
[----:B------:R-:W-:-:S13]  /*87d0*/  PLOP3.LUT P0, PT, P0, P1, PT, 0x2f, 0xf2 ;  /* 0x0000000000f2781c */ /* 0x000fda0000702577 */
[----:B------:R-:W-:Y:S05]  /*87e0*/  @P0 BRA `(.L_x_205) ;  /* 0x0000000400000947 */ /* 0x000fea0003800000 */
[----:B------:R-:W-:Y:S02]  /*87f0*/  ISETP.GE.AND P0, PT, R9, RZ, PT ;  /* 0x000000ff0900720c */ /* 0x000fe40003f06270 */
[----:B------:R-:W-:-:S11]  /*8800*/  ISETP.GE.AND P1, PT, R8, RZ, PT ;  /* 0x000000ff0800720c */ /* 0x000fd60003f26270 */
[----:B------:R-:W-:Y:S01]  /*8810*/  @P0 MOV R3, RZ ;  /* 0x000000ff00030202 */ /* 0x000fe20000000f00 */
[----:B------:R-:W-:Y:S02]  /*8820*/  @!P0 IMAD.MOV.U32 R3, RZ, RZ, -0x40 ;  /* 0xffffffc0ff038424 */ /* 0x000fe400078e00ff */
[----:B------:R-:W-:Y:S01]  /*8830*/  @!P0 FFMA R0, R0, 1.84467440737095516160e+19, RZ ;  /* 0x5f80000000008823 */ /* 0x000fe200000000ff */
[----:B------:R-:W-:Y:S01]  /*8840*/  @!P1 FFMA R5, R17, 1.84467440737095516160e+19, RZ ;  /* 0x5f80000011059823 */ /* 0x000fe200000000ff */
[----:B------:R-:W-:-:S07]  /*8850*/  @!P1 VIADD R3, R3, 0x40 ;  /* 0x0000004003039836 */ /* 0x000fce0000000000 */
.L_x_201:
[----:B------:R-:W-:Y:S01]  /*8860*/  LEA R8, R4, 0xc0800000, 0x17 ;  /* 0xc080000004087811 */ /* 0x000fe200078eb8ff */
[----:B------:R-:W-:Y:S01]  /*8870*/  VIADD R7, R7, 0xffffff81 ;  /* 0xffffff8107077836 */ /* 0x000fe20000000000 */
[----:B------:R-:W-:Y:S02]  /*8880*/  BSSY.RECONVERGENT B1, `(.L_x_206) ;  /* 0x0000035000017945 */ /* 0x000fe40003800200 */
[----:B------:R-:W-:Y:S01]  /*8890*/  IADD3 R12, PT, PT, -R8, R5, RZ ;  /* 0x00000005080c7210 */ /* 0x000fe20007ffe1ff */
[----:B------:R-:W-:-:S03]  /*88a0*/  IMAD R0, R7, -0x800000, R0 ;  /* 0xff80000007007824 */ /* 0x000fc600078e0200 */
[----:B------:R0:W1:Y:S01]  /*88b0*/  MUFU.RCP R8, R12 ;  /* 0x0000000c00087308 */ /* 0x0000620000001000 */
[----:B------:R-:W-:Y:S01]  /*88c0*/  FADD.FTZ R9, -R12, -RZ ;  /* 0x800000ff0c097221 */ /* 0x000fe20000010100 */
[----:B0-----:R-:W-:-:S05]  /*88d0*/  IADD3 R12, PT, PT, R7, 0x7f, -R4 ;  /* 0x0000007f070c7810 */ /* 0x001fca0007ffe804 */
[----:B------:R-:W-:Y:S02]  /*88e0*/  IMAD.IADD R7, R12, 0x1, R3 ;  /* 0x000000010c077824 */ /* 0x000fe400078e0203 */
[----:B-1----:R-:W-:-:S04]  /*88f0*/  FFMA R5, R8, R9, 1 ;  /* 0x3f80000008057423 */ /* 0x002fc80000000009 */
[----:B------:R-:W-:-:S04]  /*8900*/  FFMA R8, R8, R5, R8 ;  /* 0x0000000508087223 */ /* 0x000fc80000000008 */
[----:B------:R-:W-:-:S04]  /*8910*/  FFMA R5, R0, R8, RZ ;  /* 0x0000000800057223 */ /* 0x000fc800000000ff */
[----:B------:R-:W-:-:S04]  /*8920*/  FFMA R10, R9, R5, R0 ;  /* 0x00000005090a7223 */ /* 0x000fc80000000000 */
[----:B------:R-:W-:-:S04]  /*8930*/  FFMA R5, R8, R10, R5 ;  /* 0x0000000a08057223 */ /* 0x000fc80000000005 */
[----:B------:R-:W-:-:S04]  /*8940*/  FFMA R10, R9, R5, R0 ;  /* 0x00000005090a7223 */ /* 0x000fc80000000000 */
[----:B------:R-:W-:-:S05]  /*8950*/  FFMA R0, R8, R10, R5 ;  /* 0x0000000a08007223 */ /* 0x000fca0000000005 */
[----:B------:R-:W-:-:S04]  /*8960*/  SHF.R.U32.HI R4, RZ, 0x17, R0 ;  /* 0x00000017ff047819 */ /* 0x000fc80000011600 */
[----:B------:R-:W-:-:S04]  /*8970*/  LOP3.LUT R4, R4, 0xff, RZ, 0xc0, !PT ;  /* 0x000000ff04047812 */ /* 0x000fc800078ec0ff */
[----:B------:R-:W-:-:S05]  /*8980*/  IADD3 R3, PT, PT, R4, R7, RZ ;  /* 0x0000000704037210 */ /* 0x000fca0007ffe0ff */
[----:B------:R-:W-:-:S05]  /*8990*/  VIADD R4, R3, 0xffffffff ;  /* 0xffffffff03047836 */ /* 0x000fca0000000000 */
[----:B------:R-:W-:-:S13]  /*89a0*/  ISETP.GE.U32.AND P0, PT, R4, 0xfe, PT ;  /* 0x000000fe0400780c */ /* 0x000fda0003f06070 */
[----:B------:R-:W-:Y:S05]  /*89b0*/  @!P0 BRA `(.L_x_207) ;  /* 0x0000000000808947 */ /* 0x000fea0003800000 */
[----:B------:R-:W-:-:S13]  /*89c0*/  ISETP.GT.AND P0, PT, R3, 0xfe, PT ;  /* 0x000000fe0300780c */ /* 0x000fda0003f04270 */
[----:B------:R-:W-:Y:S05]  /*89d0*/  @P0 BRA `(.L_x_208) ;  /* 0x00000000006c0947 */ /* 0x000fea0003800000 */
[----:B------:R-:W-:-:S13]  /*89e0*/  ISETP.GE.AND P0, PT, R3, 0x1, PT ;  /* 0x000000010300780c */ /* 0x000fda0003f06270 */
[----:B------:R-:W-:Y:S05]  /*89f0*/  @P0 BRA `(.L_x_209) ;  /* 0x0000000000740947 */ /* 0x000fea0003800000 */
[----:B------:R-:W-:Y:S02]  /*8a00*/  ISETP.GE.AND P0, PT, R3, -0x18, PT ;  /* 0xffffffe80300780c */ /* 0x000fe40003f06270 */
[----:B------:R-:W-:-:S11]  /*8a10*/  LOP3.LUT R0, R0, 0x80000000, RZ, 0xc0, !PT ;  /* 0x8000000000007812 */ /* 0x000fd600078ec0ff */
[----:B------:R-:W-:Y:S05]  /*8a20*/  @!P0 BRA `(.L_x_209) ;  /* 0x0000000000688947 */ /* 0x000fea0003800000 */
[CCC-:B------:R-:W-:Y:S01]  /*8a30*/  FFMA.RZ R7, R8.reuse, R10.reuse, R5.reuse ;  /* 0x0000000a08077223 */ /* 0x1c0fe2000000c005 */
[CCC-:B------:R-:W-:Y:S01]  /*8a40*/  FFMA.RP R4, R8.reuse, R10.reuse, R5.reuse ;  /* 0x0000000a08047223 */ /* 0x1c0fe20000008005 */
[----:B------:R-:W-:Y:S01]  /*8a50*/  FFMA.RM R5, R8, R10, R5 ;  /* 0x0000000a08057223 */ /* 0x000fe20000004005 */
[C---:B------:R-:W-:Y:S01]  /*8a60*/  VIADD R8, R3.reuse, 0x20 ;  /* 0x0000002003087836 */ /* 0x040fe20000000000 */
[----:B------:R-:W-:Y:S02]  /*8a70*/  ISETP.NE.AND P0, PT, R3, RZ, PT ;  /* 0x000000ff0300720c */ /* 0x000fe40003f05270 */
[----:B------:R-:W-:Y:S02]  /*8a80*/  LOP3.LUT R7, R7, 0x7fffff, RZ, 0xc0, !PT ;  /* 0x007fffff07077812 */ /* 0x000fe400078ec0ff */
[----:B------:R-:W-:Y:S02]  /*8a90*/  ISETP.NE.AND P1, PT, R3, RZ, PT ;  /* 0x000000ff0300720c */ /* 0x000fe40003f25270 */
[----:B------:R-:W-:-:S02]  /*8aa0*/  LOP3.LUT R7, R7, 0x800000, RZ, 0xfc, !PT ;  /* 0x0080000007077812 */ /* 0x000fc400078efcff */
[----:B------:R-:W-:Y:S02]  /*8ab0*/  IADD3 R3, PT, PT, -R3, RZ, RZ ;  /* 0x000000ff03037210 */ /* 0x000fe40007ffe1ff */
[----:B------:R-:W-:Y:S02]  /*8ac0*/  SHF.L.U32 R8, R7, R8, RZ ;  /* 0x0000000807087219 */ /* 0x000fe400000006ff */
[----:B------:R-:W-:Y:S02]  /*8ad0*/  FSETP.NEU.FTZ.AND P2, PT, R4, R5, PT ;  /* 0x000000050400720b */ /* 0x000fe40003f5d000 */
[----:B------:R-:W-:Y:S02]  /*8ae0*/  SEL R4, R3, RZ, P0 ;  /* 0x000000ff03047207 */ /* 0x000fe40000000000 */
[----:B------:R-:W-:Y:S02]  /*8af0*/  ISETP.NE.AND P1, PT, R8, RZ, P1 ;  /* 0x000000ff0800720c */ /* 0x000fe40000f25270 */
[----:B------:R-:W-:-:S02]  /*8b00*/  SHF.R.U32.HI R4, RZ, R4, R7 ;  /* 0x00000004ff047219 */ /* 0x000fc40000011607 */
[----:B------:R-:W-:Y:S02]  /*8b10*/  PLOP3.LUT P1, PT, P2, P1, PT, 0xf8, 0x8f ;  /* 0x00000000008f781c */ /* 0x000fe40001723f70 */
[----:B------:R-:W-:Y:S02]  /*8b20*/  SHF.R.U32.HI R8, RZ, 0x1, R4 ;  /* 0x00000001ff087819 */ /* 0x000fe40000011604 */
[----:B------:R-:W-:-:S04]  /*8b30*/  SEL R3, RZ, 0x1, !P1 ;  /* 0x00000001ff037807 */ /* 0x000fc80004800000 */
[----:B------:R-:W-:-:S04]  /*8b40*/  LOP3.LUT R3, R3, 0x1, R8, 0xf8, !PT ;  /* 0x0000000103037812 */ /* 0x000fc800078ef808 */
[----:B------:R-:W-:-:S05]  /*8b50*/  LOP3.LUT R3, R3, R4, RZ, 0xc0, !PT ;  /* 0x0000000403037212 */ /* 0x000fca00078ec0ff */
[----:B------:R-:W-:-:S05]  /*8b60*/  IMAD.IADD R3, R8, 0x1, R3 ;  /* 0x0000000108037824 */ /* 0x000fca00078e0203 */
[----:B------:R-:W-:Y:S01]  /*8b70*/  LOP3.LUT R0, R3, R0, RZ, 0xfc, !PT ;  /* 0x0000000003007212 */ /* 0x000fe200078efcff */
[----:B------:R-:W-:Y:S06]  /*8b80*/  BRA `(.L_x_209) ;  /* 0x0000000000107947 */ /* 0x000fec0003800000 */
.L_x_208:
[----:B------:R-:W-:-:S04]  /*8b90*/  LOP3.LUT R0, R0, 0x80000000, RZ, 0xc0, !PT ;  /* 0x8000000000007812 */ /* 0x000fc800078ec0ff */
[----:B------:R-:W-:Y:S01]  /*8ba0*/  LOP3.LUT R0, R0, 0x7f800000, RZ, 0xfc, !PT ;  /* 0x7f80000000007812 */ /* 0x000fe200078efcff */
[----:B------:R-:W-:Y:S06]  /*8bb0*/  BRA `(.L_x_209) ;  /* 0x0000000000047947 */ /* 0x000fec0003800000 */
.L_x_207:
[----:B------:R-:W-:-:S07]  /*8bc0*/  IMAD R0, R7, 0x800000, R0 ;  /* 0x0080000007007824 */ /* 0x000fce00078e0200 */
.L_x_209:
[----:B------:R-:W-:Y:S05]  /*8bd0*/  BSYNC.RECONVERGENT B1 ;  /* 0x0000000000017941 */ /* 0x000fea0003800200 */
.L_x_206:
[----:B------:R-:W-:Y:S05]  /*8be0*/  BRA `(.L_x_210) ;  /* 0x0000000000207947 */ /* 0x000fea0003800000 */
.L_x_205:
[----:B------:R-:W-:-:S04]  /*8bf0*/  LOP3.LUT R0, R5, 0x80000000, R0, 0x48, !PT ;  /* 0x8000000005007812 */ /* 0x000fc800078e4800 */
[----:B------:R-:W-:Y:S01]  /*8c00*/  LOP3.LUT R0, R0, 0x7f800000, RZ, 0xfc, !PT ;  /* 0x7f80000000007812 */ /* 0x000fe200078efcff */
[----:B------:R-:W-:Y:S06]  /*8c10*/  BRA `(.L_x_210) ;  /* 0x0000000000147947 */ /* 0x000fec0003800000 */
.L_x_204:
[----:B------:R-:W-:Y:S01]  /*8c20*/  LOP3.LUT R0, R5, 0x80000000, R0, 0x48, !PT ;  /* 0x8000000005007812 */ /* 0x000fe200078e4800 */
[----:B------:R-:W-:Y:S06]  /*8c30*/  BRA `(.L_x_210) ;  /* 0x00000000000c7947 */ /* 0x000fec0003800000 */
.L_x_203:
[----:B------:R-:W0:Y:S01]  /*8c40*/  MUFU.RSQ R0, -QNAN ;  /* 0xffc0000000007908 */ /* 0x000e220000001400 */
[----:B------:R-:W-:Y:S05]  /*8c50*/  BRA `(.L_x_210) ;  /* 0x0000000000047947 */ /* 0x000fea0003800000 */
.L_x_202:
[----:B------:R-:W-:-:S07]  /*8c60*/  FADD.FTZ R0, R0, R17 ;  /* 0x0000001100007221 */ /* 0x000fce0000010000 */
.L_x_210:
[----:B------:R-:W-:Y:S05]  /*8c70*/  BSYNC.RECONVERGENT B0 ;  /* 0x0000000000007941 */ /* 0x000fea0003800200 */
.L_x_200:
[----:B------:R-:W-:Y:S01]  /*8c80*/  MOV R4, R6 ;  /* 0x0000000600047202 */ /* 0x000fe20000000f00 */
[----:B------:R-:W-:-:S04]  /*8c90*/  IMAD.MOV.U32 R5, RZ, RZ, 0x0 ;  /* 0x00000000ff057424 */ /* 0x000fc800078e00ff */
[----:B0-----:R-:W-:Y:S05]  /*8ca0*/  RET.REL.NODEC R4 `(_Z11aStarKernelPiiiiP4NodeS_S_PjS_S_PbS_S_iS_) ;  /* 0xffffff7004d47950 */ /* 0x001fea0003c3ffff */
.L_x_211:
[----:B------:R-:W-:-:S00]  /*8cb0*/  BRA `(.L_x_211) ;  /* 0xfffffffc00fc7947 */ /* 0x000fc0000383ffff */
[----:B------:R-:W-:-:S00]  /*8cc0*/  NOP ;  /* 0x0000000000007918 */ /* 0x000fc00000000000 */
        /* <DEDUP_REMOVED lines=11> */
.L_x_214:


//--------------------- .text._Z15initializeNodesP4Nodeii --------------------------
	.section	.text._Z15initializeNodesP4Nodeii,"ax",@progbits
	.align	128
        .global         _Z15initializeNodesP4Nodeii
        .type           _Z15initializeNodesP4Nodeii,@function
        .size           _Z15initializeNodesP4Nodeii,(.L_x_216 - _Z15initializeNodesP4Nodeii)
        .other          _Z15initializeNodesP4Nodeii,@"STO_CUDA_ENTRY STV_DEFAULT"
_Z15initializeNodesP4Nodeii:
.text._Z15initializeNodesP4Nodeii:
[----:B------:R-:W-:Y:S01]  /*0000*/  LDC R1, c[0x0][0x37c] ;  /* 0x0000df00ff017b82 */ /* 0x000fe20000000800 */
[----:B------:R-:W0:Y:S07]  /*0010*/  S2R R0, SR_TID.X ;  /* 0x0000000000007919 */ /* 0x000e2e0000002100 */
[----:B------:R-:W0:Y:S01]  /*0020*/  S2UR UR6, SR_CTAID.X ;  /* 0x00000000000679c3 */ /* 0x000e220000002500 */
[----:B------:R-:W1:Y:S07]  /*0030*/  LDCU.64 UR4, c[0x0][0x388] ;  /* 0x00007100ff0477ac */ /* 0x000e6e0008000a00 */
[----:B------:R-:W0:Y:S01]  /*0040*/  LDC R5, c[0x0][0x360] ;  /* 0x0000d800ff057b82 */ /* 0x000e220000000800 */
[----:B-1----:R-:W-:Y:S01]  /*0050*/  UIMAD UR4, UR5, UR4, URZ ;  /* 0x00000004050472a4 */ /* 0x002fe2000f8e02ff */
[----:B0-----:R-:W-:-:S05]  /*0060*/  IMAD R5, R5, UR6, R0 ;  /* 0x0000000605057c24 */ /* 0x001fca000f8e0200 */
[----:B------:R-:W-:-:S13]  /*0070*/  ISETP.GE.AND P0, PT, R5, UR4, PT ;  /* 0x0000000405007c0c */ /* 0x000fda000bf06270 */
[----:B------:R-:W-:Y:S05]  /*0080*/  @P0 EXIT ;  /* 0x000000000000094d */ /* 0x000fea0003800000 */
[----:B------:R-:W0:Y:S01]  /*0090*/  LDC.64 R2, c[0x0][0x380] ;  /* 0x0000e000ff027b82 */ /* 0x000e220000000a00 */
[----:B------:R-:W1:Y:S01]  /*00a0*/  LDCU.64 UR4, c[0x0][0x358] ;  /* 0x00006b00ff0477ac */ /* 0x000e620008000a00 */
[----:B------:R-:W-:Y:S02]  /*00b0*/  HFMA2 R7, -RZ, RZ, 598.5, 40320 ;  /* 0x60ad78ecff077431 */ /* 0x000fe400000001ff */
[----:B0-----:R-:W-:Y:S01]  /*00c0*/  IMAD.WIDE R2, R5, 0x14, R2 ;  /* 0x0000001405027825 */ /* 0x001fe200078e0202 */
[----:B------:R-:W-:-:S04]  /*00d0*/  MOV R5, 0xffffffff ;  /* 0xffffffff00057802 */ /* 0x000fc80000000f00 */
[----:B-1----:R-:W-:Y:S04]  /*00e0*/  STG.E desc[UR4][R2.64+0x4], R7 ;  /* 0x0000040702007986 */ /* 0x002fe8000c101904 */
[----:B------:R-:W-:Y:S04]  /*00f0*/  STG.E desc[UR4][R2.64+0xc], R7 ;  /* 0x00000c0702007986 */ /* 0x000fe8000c101904 */
[----:B------:R-:W-:Y:S04]  /*0100*/  STG.E desc[UR4][R2.64+0x10], R5 ;  /* 0x0000100502007986 */ /* 0x000fe8000c101904 */
[----:B------:R-:W-:Y:S01]  /*0110*/  STG.E desc[UR4][R2.64+0x8], RZ ;  /* 0x000008ff02007986 */ /* 0x000fe2000c101904 */
[----:B------:R-:W-:Y:S05]  /*0120*/  EXIT ;  /* 0x000000000000794d */ /* 0x000fea0003800000 */
.L_x_212:
        /* <DEDUP_REMOVED lines=13> */
.L_x_216:


//--------------------- .nv.global.init           --------------------------
	.section	.nv.global.init,"aw",@progbits
.nv.global.init:
	.type		$str$1,@object
	.size		$str$1,($str - $str$1)
$str$1:
        /*0000*/ 	.byte	0x42, 0x69, 0x6e, 0x20, 0x6f, 0x76, 0x65, 0x72, 0x66, 0x6c, 0x6f, 0x77, 0x20, 0x61, 0x74, 0x20
        /*0010*/ 	.byte	0x62, 0x69, 0x6e, 0x20, 0x25, 0x64, 0x0a, 0x00
	.type		$str,@object
	.size		$str,(.L_4 - $str)
$str:
        /*0018*/ 	.byte	0x45, 0x78, 0x70, 0x61, 0x6e, 0x73, 0x69, 0x6f, 0x6e, 0x20, 0x62, 0x75, 0x66, 0x66, 0x65, 0x72
        /*0028*/ 	.byte	0x20, 0x6f, 0x76, 0x65, 0x72, 0x66, 0x6c, 0x6f, 0x77, 0x20, 0x66, 0x6f, 0x72, 0x20, 0x62, 0x69
        /*0038*/ 	.byte	0x6e, 0x20, 0x25, 0x64, 0x0a, 0x00
.L_4:


//--------------------- .nv.shared.reserved.0     --------------------------
	.section	.nv.shared.reserved.0,"aw",@nobits
	.weak		__nv_reservedSMEM_offset_0_alias
	.size		__nv_reservedSMEM_offset_0_alias, 0, 64
	.other		__nv_reservedSMEM_offset_0_alias,@"STO_CUDA_RESERVED_SHARED STV_DEFAULT"
__nv_reservedSMEM_offset_0_alias:
	.zero		0
	.zero		64


//--------------------- .nv.global                --------------------------
	.section	.nv.global,"aw",@nobits
	.align	4
.nv.global:
	.type		d_currentBin,@object
	.size		d_currentBin,(d_localFound - d_currentBin)
d_currentBin:
	.zero		4
	.type		d_localFound,@object
	.size		d_localFound,(d_done - d_localFound)
d_localFound:
	.zero		1
	.type		d_done,@object
	.size		d_done,(.L_2 - d_done)
d_done:
	.zero		1
.L_2:


//--------------------- .nv.constant0._Z11aStarKernelPiiiiP4NodeS_S_PjS_S_PbS_S_iS_ --------------------------
	.section	.nv.constant0._Z11aStarKernelPiiiiP4NodeS_S_PjS_S_PbS_S_iS_,"a",@progbits
	.sectionflags	@""
	.align	4
.nv.constant0._Z11aStarKernelPiiiiP4NodeS_S_PjS_S_PbS_S_iS_:
	.zero		1008


//--------------------- .nv.constant0._Z15initializeNodesP4Nodeii --------------------------
	.section	.nv.constant0._Z15initializeNodesP4Nodeii,"a",@progbits
	.sectionflags	@""
	.align	4
.nv.constant0._Z15initializeNodesP4Nodeii:
	.zero		912


//--------------------- SYMBOLS --------------------------

	.type		.nv.reservedSmem.offset0,@object
	.size		.nv.reservedSmem.offset0,0x4
	.type		vprintf,@function
